// auto-generated by cutlass_sweep.gemm — config: {"arch": "sm_90", "cluster_m": 1, "cluster_n": 1, "dtype": "fp32", "dtype_b": "fp32", "layout": "nt", "stages": 4, "tile_k": 64, "tile_m": 64, "tile_n": 256}
#include "cutlass/cutlass.h"
#include "cutlass/gemm/collective/collective_builder.hpp"
#include "cutlass/gemm/device/gemm_universal_adapter.h"
#include "cutlass/gemm/kernel/gemm_universal.hpp"
#include "cutlass/epilogue/collective/collective_builder.hpp"

using ElemA = float;
using ElemB = float;
using ElemCD = float;
using Acc  = float;
using TileShape    = cute::Shape<cute::_64, cute::_256, cute::_64>;
using ClusterShape = cute::Shape<cute::_1, cute::_1, cute::_1>;

using CollectiveEpilogue = typename cutlass::epilogue::collective::CollectiveBuilder<
    cutlass::arch::Sm90, cutlass::arch::OpClassTensorOp,
    TileShape, ClusterShape,
    cutlass::epilogue::collective::EpilogueTileAuto,
    Acc, Acc,
    ElemCD, cutlass::layout::RowMajor, 128 / cutlass::sizeof_bits<ElemCD>::value,
    ElemCD, cutlass::layout::RowMajor, 128 / cutlass::sizeof_bits<ElemCD>::value,
    cutlass::epilogue::collective::EpilogueScheduleAuto
  >::CollectiveOp;

using CollectiveMainloop = typename cutlass::gemm::collective::CollectiveBuilder<
    cutlass::arch::Sm90, cutlass::arch::OpClassTensorOp,
    ElemA, cutlass::layout::RowMajor, 128 / cutlass::sizeof_bits<ElemA>::value,
    ElemB, cutlass::layout::ColumnMajor, 128 / cutlass::sizeof_bits<ElemB>::value,
    Acc,
    TileShape, ClusterShape,
    cutlass::gemm::collective::StageCount<4>,
    cutlass::gemm::collective::KernelScheduleAuto
  >::CollectiveOp;

using GemmKernel = cutlass::gemm::kernel::GemmUniversal<
    cute::Shape<int,int,int,int>,
    CollectiveMainloop,
    CollectiveEpilogue
>;
using Gemm = cutlass::gemm::device::GemmUniversalAdapter<GemmKernel>;

// Force the device kernel symbol into the cubin without needing a host main.
auto* _anchor = &cutlass::device_kernel<GemmKernel>;


// ===== COMPILED SASS (sm_90a) =====

	.target	sm_90a

	.elftype	@"ET_EXEC"


//--------------------- .note.nv.tkinfo           --------------------------
	.section	.note.nv.tkinfo,"",@"SHT_NOTE"
	.sectionflags	@"SHF_NOTE_NV_TKINFO"
	.tkinfo
        /*0018*/ 	.word	0x00000002
        /*0030*/ 	.string	""
        /*0030*/ 	.string	"ptxas"
        /*0030*/ 	.string	"Cuda compilation tools, release 13.0, V13.0.88"
        /*0030*/ 	.string	"Build cuda_13.0.r13.0/compiler.36424714_0"
        /*0030*/ 	.string	"-arch sm_90a -m 64 "



//--------------------- .note.nv.cuinfo           --------------------------
	.section	.note.nv.cuinfo,"",@"SHT_NOTE"
	.sectionflags	@"SHF_NOTE_NV_CUINFO"
        /*0018*/ 	.short	0x0002
        /*001a*/ 	.short	0x005a
        /*001c*/ 	.short	0x0082
	.zero		2


//--------------------- .nv.info                  --------------------------
	.section	.nv.info,"",@"SHT_CUDA_INFO"
	.align	4


	//----- nvinfo : EIATTR_REGCOUNT
	.align		4
        /*0000*/ 	.byte	0x04, 0x2f
        /*0002*/ 	.short	(.L_15 - .L_14)
	.align		4
.L_14:
        /*0004*/ 	.word	index@(_ZN7cutlass13device_kernelINS_4gemm6kernel13GemmUniversalIN4cute5tupleIJiiiiEEENS1_10collective13CollectiveMmaINS1_34MainloopSm90TmaGmmaWarpSpecializedILi4ENS5_IJNS4_1CILi1EEESB_SB_EEENS1_32KernelTmaWarpSpecializedPingpongEEENS5_IJNSA_ILi64EEENSA_ILi256EEESF_EEEfNS5_IJlSB_lEEEfSI_NS4_8TiledMMAINS4_8MMA_AtomIJNS4_4SM904GMMA30MMA_64x256x8_F32TF32TF32_SS_TNILNSM_7ScaleInE1ELSO_1EEEEEENS4_6LayoutISC_NS5_IJNSA_ILi0EEESS_SS_EEEEENS5_IJNS4_10UnderscoreESV_SV_EEEEENS4_13SM90_TMA_LOADENS4_14ComposedLayoutINS4_7SwizzleILi3ELi4ELi3EEENS4_18smem_ptr_flag_bitsILi32EEENSR_INS5_IJNSA_ILi8EEENSA_ILi32EEEEEENS5_IJS15_SB_EEEEEEEvNS4_8identityESY_S19_vS1A_EENS_8epilogue10collective6detail29Sm90TmaWarpSpecializedAdapterINS1D_15DefaultEpilogueIfSI_SI_NS1C_6thread17LinearCombinationIfLi1EffLNS1H_9ScaleType4KindE0ELNS_15FloatRoundStyleE2EfEENS1_15EpilogueDefaultEEEEEvvEEEEvNT_6ParamsE)
        /*0008*/ 	.word	0x000000a8


	//----- nvinfo : EIATTR_FRAME_SIZE
	.align		4
.L_15:
        /*000c*/ 	.byte	0x04, 0x11
        /*000e*/ 	.short	(.L_17 - .L_16)
	.align		4
.L_16:
        /*0010*/ 	.word	index@(_ZN7cutlass13device_kernelINS_4gemm6kernel13GemmUniversalIN4cute5tupleIJiiiiEEENS1_10collective13CollectiveMmaINS1_34MainloopSm90TmaGmmaWarpSpecializedILi4ENS5_IJNS4_1CILi1EEESB_SB_EEENS1_32KernelTmaWarpSpecializedPingpongEEENS5_IJNSA_ILi64EEENSA_ILi256EEESF_EEEfNS5_IJlSB_lEEEfSI_NS4_8TiledMMAINS4_8MMA_AtomIJNS4_4SM904GMMA30MMA_64x256x8_F32TF32TF32_SS_TNILNSM_7ScaleInE1ELSO_1EEEEEENS4_6LayoutISC_NS5_IJNSA_ILi0EEESS_SS_EEEEENS5_IJNS4_10UnderscoreESV_SV_EEEEENS4_13SM90_TMA_LOADENS4_14ComposedLayoutINS4_7SwizzleILi3ELi4ELi3EEENS4_18smem_ptr_flag_bitsILi32EEENSR_INS5_IJNSA_ILi8EEENSA_ILi32EEEEEENS5_IJS15_SB_EEEEEEEvNS4_8identityESY_S19_vS1A_EENS_8epilogue10collective6detail29Sm90TmaWarpSpecializedAdapterINS1D_15DefaultEpilogueIfSI_SI_NS1C_6thread17LinearCombinationIfLi1EffLNS1H_9ScaleType4KindE0ELNS_15FloatRoundStyleE2EfEENS1_15EpilogueDefaultEEEEEvvEEEEvNT_6ParamsE)
        /*0014*/ 	.word	0x00000000


	//----- nvinfo : EIATTR_MIN_STACK_SIZE
	.align		4
.L_17:
        /*0018*/ 	.byte	0x04, 0x12
        /*001a*/ 	.short	(.L_19 - .L_18)
	.align		4
.L_18:
        /*001c*/ 	.word	index@(_ZN7cutlass13device_kernelINS_4gemm6kernel13GemmUniversalIN4cute5tupleIJiiiiEEENS1_10collective13CollectiveMmaINS1_34MainloopSm90TmaGmmaWarpSpecializedILi4ENS5_IJNS4_1CILi1EEESB_SB_EEENS1_32KernelTmaWarpSpecializedPingpongEEENS5_IJNSA_ILi64EEENSA_ILi256EEESF_EEEfNS5_IJlSB_lEEEfSI_NS4_8TiledMMAINS4_8MMA_AtomIJNS4_4SM904GMMA30MMA_64x256x8_F32TF32TF32_SS_TNILNSM_7ScaleInE1ELSO_1EEEEEENS4_6LayoutISC_NS5_IJNSA_ILi0EEESS_SS_EEEEENS5_IJNS4_10UnderscoreESV_SV_EEEEENS4_13SM90_TMA_LOADENS4_14ComposedLayoutINS4_7SwizzleILi3ELi4ELi3EEENS4_18smem_ptr_flag_bitsILi32EEENSR_INS5_IJNSA_ILi8EEENSA_ILi32EEEEEENS5_IJS15_SB_EEEEEEEvNS4_8identityESY_S19_vS1A_EENS_8epilogue10collective6detail29Sm90TmaWarpSpecializedAdapterINS1D_15DefaultEpilogueIfSI_SI_NS1C_6thread17LinearCombinationIfLi1EffLNS1H_9ScaleType4KindE0ELNS_15FloatRoundStyleE2EfEENS1_15EpilogueDefaultEEEEEvvEEEEvNT_6ParamsE)
        /*0020*/ 	.word	0x00000000
.L_19:


//--------------------- .nv.compat                --------------------------
	.section	.nv.compat,"",@"SHT_CUDA_COMPAT_INFO"
	.align	4
        /*0000*/ 	.byte	0x02, 0x09, 0x01, 0x00, 0x02, 0x02, 0x04, 0x00, 0x02, 0x05, 0x05, 0x00, 0x03, 0x07, 0x01, 0x01
        /*0010*/ 	.byte	0x02, 0x03, 0x01, 0x00, 0x02, 0x06, 0x01, 0x00, 0x04, 0x0b, 0x08, 0x00, 0x00, 0x00, 0x00, 0x00
        /*0020*/ 	.byte	0x00, 0x00, 0x00, 0x00


//--------------------- .nv.info._ZN7cutlass13device_kernelINS_4gemm6kernel13GemmUniversalIN4cute5tupleIJiiiiEEENS1_10collective13CollectiveMmaINS1_34MainloopSm90TmaGmmaWarpSpecializedILi4ENS5_IJNS4_1CILi1EEESB_SB_EEENS1_32KernelTmaWarpSpecializedPingpongEEENS5_IJNSA_ILi64EEENSA_ILi256EEESF_EEEfNS5_IJlSB_lEEEfSI_NS4_8TiledMMAINS4_8MMA_AtomIJNS4_4SM904GMMA30MMA_64x256x8_F32TF32TF32_SS_TNILNSM_7ScaleInE1ELSO_1EEEEEENS4_6LayoutISC_NS5_IJNSA_ILi0EEESS_SS_EEEEENS5_IJNS4_10UnderscoreESV_SV_EEEEENS4_13SM90_TMA_LOADENS4_14ComposedLayoutINS4_7SwizzleILi3ELi4ELi3EEENS4_18smem_ptr_flag_bitsILi32EEENSR_INS5_IJNSA_ILi8EEENSA_ILi32EEEEEENS5_IJS15_SB_EEEEEEEvNS4_8identityESY_S19_vS1A_EENS_8epilogue10collective6detail29Sm90TmaWarpSpecializedAdapterINS1D_15DefaultEpilogueIfSI_SI_NS1C_6thread17LinearCombinationIfLi1EffLNS1H_9ScaleType4KindE0ELNS_15FloatRoundStyleE2EfEENS1_15EpilogueDefaultEEEEEvvEEEEvNT_6ParamsE --------------------------
	.section	.nv.info._ZN7cutlass13device_kernelINS_4gemm6kernel13GemmUniversalIN4cute5tupleIJiiiiEEENS1_10collective13CollectiveMmaINS1_34MainloopSm90TmaGmmaWarpSpecializedILi4ENS5_IJNS4_1CILi1EEESB_SB_EEENS1_32KernelTmaWarpSpecializedPingpongEEENS5_IJNSA_ILi64EEENSA_ILi256EEESF_EEEfNS5_IJlSB_lEEEfSI_NS4_8TiledMMAINS4_8MMA_AtomIJNS4_4SM904GMMA30MMA_64x256x8_F32TF32TF32_SS_TNILNSM_7ScaleInE1ELSO_1EEEEEENS4_6LayoutISC_NS5_IJNSA_ILi0EEESS_SS_EEEEENS5_IJNS4_10UnderscoreESV_SV_EEEEENS4_13SM90_TMA_LOADENS4_14ComposedLayoutINS4_7SwizzleILi3ELi4ELi3EEENS4_18smem_ptr_flag_bitsILi32EEENSR_INS5_IJNSA_ILi8EEENSA_ILi32EEEEEENS5_IJS15_SB_EEEEEEEvNS4_8identityESY_S19_vS1A_EENS_8epilogue10collective6detail29Sm90TmaWarpSpecializedAdapterINS1D_15DefaultEpilogueIfSI_SI_NS1C_6thread17LinearCombinationIfLi1EffLNS1H_9ScaleType4KindE0ELNS_15FloatRoundStyleE2EfEENS1_15EpilogueDefaultEEEEEvvEEEEvNT_6ParamsE,"",@"SHT_CUDA_INFO"
	.sectionflags	@""
	.align	4


	//----- nvinfo : EIATTR_CUDA_API_VERSION
	.align		4
        /*0000*/ 	.byte	0x04, 0x37
        /*0002*/ 	.short	(.L_21 - .L_20)
.L_20:
        /*0004*/ 	.word	0x00000082


	//----- nvinfo : EIATTR_KPARAM_INFO
	.align		4
.L_21:
        /*0008*/ 	.byte	0x04, 0x17
        /*000a*/ 	.short	(.L_23 - .L_22)
.L_22:
        /*000c*/ 	.word	0x00000000
        /*0010*/ 	.short	0x0000
        /*0012*/ 	.short	0x0070
        /*0014*/ 	.byte	0x00, 0xf0, 0x01, 0x10


	//----- nvinfo : EIATTR_SPARSE_MMA_MASK
	.align		4
.L_23:
        /*0018*/ 	.byte	0x03, 0x50
        /*001a*/ 	.short	0x0000


	//----- nvinfo : EIATTR_MAXREG_COUNT
	.align		4
        /*001c*/ 	.byte	0x03, 0x1b
        /*001e*/ 	.short	0x00a8


	//----- nvinfo : EIATTR_NUM_BARRIERS
	.align		4
        /*0020*/ 	.byte	0x02, 0x4c
        /*0022*/ 	.byte	0x01
	.zero		1


	//----- nvinfo : EIATTR_EXTERNS
	.align		4
        /*0024*/ 	.byte	0x04, 0x0f
        /*0026*/ 	.short	(.L_25 - .L_24)


	//   ....[0]....
	.align		4
.L_24:
        /*0028*/ 	.word	index@(__assertfail)


	//----- nvinfo : EIATTR_MERCURY_ISA_VERSION
	.align		4
.L_25:
        /*002c*/ 	.byte	0x03, 0x5f
        /*002e*/ 	.short	0x0101


	//----- nvinfo : EIATTR_INT_WARP_WIDE_INSTR_OFFSETS
	.align		4
        /*0030*/ 	.byte	0x04, 0x31
        /*0032*/ 	.short	(.L_27 - .L_26)


	//   ....[0]....
.L_26:
        /*0034*/ 	.word	0x00000470


	//   ....[1]....
        /*0038*/ 	.word	0x00000490


	//   ....[2]....
        /*003c*/ 	.word	0x00000510


	//   ....[3]....
        /*0040*/ 	.word	0x00000520


	//   ....[4]....
        /*0044*/ 	.word	0x00000530


	//   ....[5]....
        /*0048*/ 	.word	0x00000550


	//   ....[6]....
        /*004c*/ 	.word	0x000005b0


	//   ....[7]....
        /*0050*/ 	.word	0x000005d0


	//----- nvinfo : EIATTR_COOP_GROUP_MASK_REGIDS
	.align		4
.L_27:
        /*0054*/ 	.byte	0x04, 0x29
        /*0056*/ 	.short	(.L_29 - .L_28)


	//   ....[0]....
.L_28:
        /*0058*/ 	.word	0xffffffff


	//   ....[1]....
        /*005c*/ 	.word	0xffffffff


	//   ....[2]....
        /*0060*/ 	.word	0xffffffff


	//   ....[3]....
        /*0064*/ 	.word	0xffffffff


	//   ....[4]....
        /*0068*/ 	.word	0xffffffff


	//   ....[5]....
        /*006c*/ 	.word	0xffffffff


	//----- nvinfo : EIATTR_COOP_GROUP_INSTR_OFFSETS
	.align		4
.L_29:
        /*0070*/ 	.byte	0x04, 0x28
        /*0072*/ 	.short	(.L_31 - .L_30)


	//   ....[0]....
.L_30:
        /*0074*/ 	.word	0x00000050


	//   ....[1]....
        /*0078*/ 	.word	0x00000080


	//   ....[2]....
        /*007c*/ 	.word	0x00000180


	//   ....[3]....
        /*0080*/ 	.word	0x00000390


	//   ....[4]....
        /*0084*/ 	.word	0x000003d0


	//   ....[5]....
        /*0088*/ 	.word	0x00000410


	//----- nvinfo : EIATTR_REG_RECONFIG
	.align		4
.L_31:
        /*008c*/ 	.byte	0x01, 0x54
	.zero		2


	//----- nvinfo : EIATTR_SYSCALL_OFFSETS
	.align		4
        /*0090*/ 	.byte	0x04, 0x46
        /*0092*/ 	.short	(.L_33 - .L_32)


	//   ....[0]....
.L_32:
        /*0094*/ 	.word	0x000016a0


	//----- nvinfo : EIATTR_MBARRIER_INSTR_OFFSETS
	.align		4
.L_33:
        /*0098*/ 	.byte	0x04, 0x39
        /*009a*/ 	.short	(.L_35 - .L_34)


	//   ....[0]....
.L_34:
        /*009c*/ 	.word	0x00000300
        /*00a0*/ 	.word	0x000000ff
        /*00a4*/ 	.word	0x00000000
        /*00a8*/ 	.short	0x0100
        /*00aa*/ 	.byte	0x09
	.zero		1


	//   ....[1]....
        /*00ac*/ 	.word	0x00000310
        /*00b0*/ 	.word	0x000000ff
        /*00b4*/ 	.word	0x00000020
        /*00b8*/ 	.short	0x0100
        /*00ba*/ 	.byte	0x09
	.zero		1


	//   ....[2]....
        /*00bc*/ 	.word	0x00000320
        /*00c0*/ 	.word	0x000000ff
        /*00c4*/ 	.word	0x00000008
        /*00c8*/ 	.short	0x0100
        /*00ca*/ 	.byte	0x09
	.zero		1


	//   ....[3]....
        /*00cc*/ 	.word	0x00000330
        /*00d0*/ 	.word	0x000000ff
        /*00d4*/ 	.word	0x00000028
        /*00d8*/ 	.short	0x0100
        /*00da*/ 	.byte	0x09
	.zero		1


	//   ....[4]....
        /*00dc*/ 	.word	0x00000340
        /*00e0*/ 	.word	0x000000ff
        /*00e4*/ 	.word	0x00000010
        /*00e8*/ 	.short	0x0100
        /*00ea*/ 	.byte	0x09
	.zero		1


	//   ....[5]....
        /*00ec*/ 	.word	0x00000350
        /*00f0*/ 	.word	0x000000ff
        /*00f4*/ 	.word	0x00000030
        /*00f8*/ 	.short	0x0100
        /*00fa*/ 	.byte	0x09
	.zero		1


	//   ....[6]....
        /*00fc*/ 	.word	0x00000360
        /*0100*/ 	.word	0x000000ff
        /*0104*/ 	.word	0x00000018
        /*0108*/ 	.short	0x0100
        /*010a*/ 	.byte	0x09
	.zero		1


	//   ....[7]....
        /*010c*/ 	.word	0x00000370
        /*0110*/ 	.word	0x000000ff
        /*0114*/ 	.word	0x00000038
        /*0118*/ 	.short	0x0100
        /*011a*/ 	.byte	0x09
	.zero		1


	//   ....[8]....
        /*011c*/ 	.word	0x000005f0
        /*0120*/ 	.word	0x000000ff
        /*0124*/ 	.word	0x00000070
        /*0128*/ 	.short	0x0100
        /*012a*/ 	.byte	0x09
	.zero		1


	//   ....[9]....
        /*012c*/ 	.word	0x00000600
        /*0130*/ 	.word	0x000000ff
        /*0134*/ 	.word	0x00000078
        /*0138*/ 	.short	0x0100
        /*013a*/ 	.byte	0x09
	.zero		1


	//   ....[10]....
        /*013c*/ 	.word	0x00000640
        /*0140*/ 	.word	0x000000ff
        /*0144*/ 	.word	0x00000050
        /*0148*/ 	.short	0x0100
        /*014a*/ 	.byte	0x0a
	.zero		1


	//   ....[11]....
        /*014c*/ 	.word	0x00000660
        /*0150*/ 	.word	0x000000ff
        /*0154*/ 	.word	0x00000058
        /*0158*/ 	.short	0x0100
        /*015a*/ 	.byte	0x0a
	.zero		1


	//   ....[12]....
        /*015c*/ 	.word	0x00000670
        /*0160*/ 	.word	0x000000ff
        /*0164*/ 	.word	0x00000060
        /*0168*/ 	.short	0x0100
        /*016a*/ 	.byte	0x0a
	.zero		1


	//   ....[13]....
        /*016c*/ 	.word	0x00000680
        /*0170*/ 	.word	0x000000ff
        /*0174*/ 	.word	0x00000068
        /*0178*/ 	.short	0x0100
        /*017a*/ 	.byte	0x0a
	.zero		1


	//   ....[14]....
        /*017c*/ 	.word	0x00001580
        /*0180*/ 	.word	0x0000009b
        /*0184*/ 	.word	0x00000000
        /*0188*/ 	.short	0x010a
        /*018a*/ 	.byte	0x2e
	.zero		1


	//   ....[15]....
        /*018c*/ 	.word	0x00001730
        /*0190*/ 	.word	0x00000003
        /*0194*/ 	.word	0x00000000
        /*0198*/ 	.short	0x010a
        /*019a*/ 	.byte	0x3f
	.zero		1


	//   ....[16]....
        /*019c*/ 	.word	0x00001790
        /*01a0*/ 	.word	0x00000003
        /*01a4*/ 	.word	0x00000000
        /*01a8*/ 	.short	0x010a
        /*01aa*/ 	.byte	0x3f
	.zero		1


	//   ....[17]....
        /*01ac*/ 	.word	0x00001d20
        /*01b0*/ 	.word	0x000000ff
        /*01b4*/ 	.word	0x00000000
        /*01b8*/ 	.short	0x010a
        /*01ba*/ 	.byte	0x04
	.zero		1


	//   ....[18]....
        /*01bc*/ 	.word	0x00001d60
        /*01c0*/ 	.word	0x000000ff
        /*01c4*/ 	.word	0x00000000
        /*01c8*/ 	.short	0x010a
        /*01ca*/ 	.byte	0x04
	.zero		1


	//   ....[19]....
        /*01cc*/ 	.word	0x00002200
        /*01d0*/ 	.word	0x000000ff
        /*01d4*/ 	.word	0x00000000
        /*01d8*/ 	.short	0x0101
        /*01da*/ 	.byte	0x04
	.zero		1


	//   ....[20]....
        /*01dc*/ 	.word	0x000022f0
        /*01e0*/ 	.word	0x0000009c
        /*01e4*/ 	.word	0x00000000
        /*01e8*/ 	.short	0x0101
        /*01ea*/ 	.byte	0x2f
	.zero		1


	//   ....[21]....
        /*01ec*/ 	.word	0x000023b0
        /*01f0*/ 	.word	0x000000ff
        /*01f4*/ 	.word	0x00000000
        /*01f8*/ 	.short	0x0101
        /*01fa*/ 	.byte	0x04
	.zero		1


	//   ....[22]....
        /*01fc*/ 	.word	0x00002460
        /*0200*/ 	.word	0x0000009b
        /*0204*/ 	.word	0x00000010
        /*0208*/ 	.short	0x010a
        /*020a*/ 	.byte	0x2e
	.zero		1


	//   ....[23]....
        /*020c*/ 	.word	0x00008a30
        /*0210*/ 	.word	0x0000009e
        /*0214*/ 	.word	0x00000000
        /*0218*/ 	.short	0x0101
        /*021a*/ 	.byte	0x2f
	.zero		1


	//   ....[24]....
        /*021c*/ 	.word	0x00009410
        /*0220*/ 	.word	0x00000007
        /*0224*/ 	.word	0x00000020
        /*0228*/ 	.short	0x010a
        /*022a*/ 	.byte	0x3f
	.zero		1


	//   ....[25]....
        /*022c*/ 	.word	0x00009870
        /*0230*/ 	.word	0x00000003
        /*0234*/ 	.word	0x00000078
        /*0238*/ 	.short	0x0101
        /*023a*/ 	.byte	0x3f
	.zero		1


	//   ....[26]....
        /*023c*/ 	.word	0x00009fe0
        /*0240*/ 	.word	0x00000007
        /*0244*/ 	.word	0x00000000
        /*0248*/ 	.short	0x010a
        /*024a*/ 	.byte	0x3f
	.zero		1


	//   ....[27]....
        /*024c*/ 	.word	0x0000a060
        /*0250*/ 	.word	0x00000009
        /*0254*/ 	.word	0x00000000
        /*0258*/ 	.short	0x010a
        /*025a*/ 	.byte	0x3f
	.zero		1


	//   ....[28]....
        /*025c*/ 	.word	0x0000a0f0
        /*0260*/ 	.word	0x00000006
        /*0264*/ 	.word	0x00000000
        /*0268*/ 	.short	0x010a
        /*026a*/ 	.byte	0x3f
	.zero		1


	//   ....[29]....
        /*026c*/ 	.word	0x0000a180
        /*0270*/ 	.word	0x00000003
        /*0274*/ 	.word	0x00000000
        /*0278*/ 	.short	0x010a
        /*027a*/ 	.byte	0x3f
	.zero		1


	//   ....[30]....
        /*027c*/ 	.word	0x0000a1e0
        /*0280*/ 	.word	0x0000009d
        /*0284*/ 	.word	0x00000000
        /*0288*/ 	.short	0x010a
        /*028a*/ 	.byte	0x3f
	.zero		1


	//   ....[31]....
        /*028c*/ 	.word	0x0000a230
        /*0290*/ 	.word	0x00000003
        /*0294*/ 	.word	0x00000000
        /*0298*/ 	.short	0x010a
        /*029a*/ 	.byte	0x3f
	.zero		1


	//   ....[32]....
        /*029c*/ 	.word	0x0000a290
        /*02a0*/ 	.word	0x00000004
        /*02a4*/ 	.word	0x00000000
        /*02a8*/ 	.short	0x010a
        /*02aa*/ 	.byte	0x3f
	.zero		1


	//   ....[33]....
        /*02ac*/ 	.word	0x0000a2e0
        /*02b0*/ 	.word	0x0000009d
        /*02b4*/ 	.word	0x00000010
        /*02b8*/ 	.short	0x010a
        /*02ba*/ 	.byte	0x3f
	.zero		1


	//   ....[34]....
        /*02bc*/ 	.word	0x0000a3b0
        /*02c0*/ 	.word	0x00000007
        /*02c4*/ 	.word	0x00000020
        /*02c8*/ 	.short	0x010a
        /*02ca*/ 	.byte	0x3f
	.zero		1


	//   ....[35]....
        /*02cc*/ 	.word	0x0000a480
        /*02d0*/ 	.word	0x00000007
        /*02d4*/ 	.word	0x00000000
        /*02d8*/ 	.short	0x010a
        /*02da*/ 	.byte	0x3f
	.zero		1


	//   ....[36]....
        /*02dc*/ 	.word	0x0000a4d0
        /*02e0*/ 	.word	0x00000009
        /*02e4*/ 	.word	0x00000000
        /*02e8*/ 	.short	0x010a
        /*02ea*/ 	.byte	0x3f
	.zero		1


	//   ....[37]....
        /*02ec*/ 	.word	0x0000a520
        /*02f0*/ 	.word	0x00000006
        /*02f4*/ 	.word	0x00000000
        /*02f8*/ 	.short	0x010a
        /*02fa*/ 	.byte	0x3f
	.zero		1


	//----- nvinfo : EIATTR_NUM_MBARRIERS
	.align		4
.L_35:
        /*02fc*/ 	.byte	0x03, 0x38
        /*02fe*/ 	.short	0x000e


	//----- nvinfo : EIATTR_EXIT_INSTR_OFFSETS
	.align		4
        /*0300*/ 	.byte	0x04, 0x1c
        /*0302*/ 	.short	(.L_37 - .L_36)


	//   ....[0]....
.L_36:
        /*0304*/ 	.word	0x00001240


	//   ....[1]....
        /*0308*/ 	.word	0x000012a0


	//   ....[2]....
        /*030c*/ 	.word	0x00009140


	//   ....[3]....
        /*0310*/ 	.word	0x00009170


	//   ....[4]....
        /*0314*/ 	.word	0x0000a1d0


	//----- nvinfo : EIATTR_MAX_THREADS
	.align		4
.L_37:
        /*0318*/ 	.byte	0x04, 0x05
        /*031a*/ 	.short	(.L_39 - .L_38)
.L_38:
        /*031c*/ 	.word	0x00000180
        /*0320*/ 	.word	0x00000001
        /*0324*/ 	.word	0x00000001


	//----- nvinfo : EIATTR_CRS_STACK_SIZE
	.align		4
.L_39:
        /*0328*/ 	.byte	0x04, 0x1e
        /*032a*/ 	.short	(.L_41 - .L_40)
.L_40:
        /*032c*/ 	.word	0x00000000


	//----- nvinfo : EIATTR_CBANK_PARAM_SIZE
	.align		4
.L_41:
        /*0330*/ 	.byte	0x03, 0x19
        /*0332*/ 	.short	0x0470


	//----- nvinfo : EIATTR_PARAM_CBANK
	.align		4
        /*0334*/ 	.byte	0x04, 0x0a
        /*0336*/ 	.short	(.L_43 - .L_42)
	.align		4
.L_42:
        /*0338*/ 	.word	index@(.nv.constant0._ZN7cutlass13device_kernelINS_4gemm6kernel13GemmUniversalIN4cute5tupleIJiiiiEEENS1_10collective13CollectiveMmaINS1_34MainloopSm90TmaGmmaWarpSpecializedILi4ENS5_IJNS4_1CILi1EEESB_SB_EEENS1_32KernelTmaWarpSpecializedPingpongEEENS5_IJNSA_ILi64EEENSA_ILi256EEESF_EEEfNS5_IJlSB_lEEEfSI_NS4_8TiledMMAINS4_8MMA_AtomIJNS4_4SM904GMMA30MMA_64x256x8_F32TF32TF32_SS_TNILNSM_7ScaleInE1ELSO_1EEEEEENS4_6LayoutISC_NS5_IJNSA_ILi0EEESS_SS_EEEEENS5_IJNS4_10UnderscoreESV_SV_EEEEENS4_13SM90_TMA_LOADENS4_14ComposedLayoutINS4_7SwizzleILi3ELi4ELi3EEENS4_18smem_ptr_flag_bitsILi32EEENSR_INS5_IJNSA_ILi8EEENSA_ILi32EEEEEENS5_IJS15_SB_EEEEEEEvNS4_8identityESY_S19_vS1A_EENS_8epilogue10collective6detail29Sm90TmaWarpSpecializedAdapterINS1D_15DefaultEpilogueIfSI_SI_NS1C_6thread17LinearCombinationIfLi1EffLNS1H_9ScaleType4KindE0ELNS_15FloatRoundStyleE2EfEENS1_15EpilogueDefaultEEEEEvvEEEEvNT_6ParamsE)
        /*033c*/ 	.short	0x0210
        /*033e*/ 	.short	0x0470


	//----- nvinfo : EIATTR_SW_WAR
	.align		4
.L_43:
        /*0340*/ 	.byte	0x04, 0x36
        /*0342*/ 	.short	(.L_45 - .L_44)
.L_44:
        /*0344*/ 	.word	0x00000008
.L_45:


//--------------------- .nv.callgraph             --------------------------
	.section	.nv.callgraph,"",@"SHT_CUDA_CALLGRAPH"
	.align	4
	.sectionentsize	8
	.align		4
        /*0000*/ 	.word	0x00000000
	.align		4
        /*0004*/ 	.word	0xffffffff
	.align		4
        /*0008*/ 	.word	index@(_ZN7cutlass13device_kernelINS_4gemm6kernel13GemmUniversalIN4cute5tupleIJiiiiEEENS1_10collective13CollectiveMmaINS1_34MainloopSm90TmaGmmaWarpSpecializedILi4ENS5_IJNS4_1CILi1EEESB_SB_EEENS1_32KernelTmaWarpSpecializedPingpongEEENS5_IJNSA_ILi64EEENSA_ILi256EEESF_EEEfNS5_IJlSB_lEEEfSI_NS4_8TiledMMAINS4_8MMA_AtomIJNS4_4SM904GMMA30MMA_64x256x8_F32TF32TF32_SS_TNILNSM_7ScaleInE1ELSO_1EEEEEENS4_6LayoutISC_NS5_IJNSA_ILi0EEESS_SS_EEEEENS5_IJNS4_10UnderscoreESV_SV_EEEEENS4_13SM90_TMA_LOADENS4_14ComposedLayoutINS4_7SwizzleILi3ELi4ELi3EEENS4_18smem_ptr_flag_bitsILi32EEENSR_INS5_IJNSA_ILi8EEENSA_ILi32EEEEEENS5_IJS15_SB_EEEEEEEvNS4_8identityESY_S19_vS1A_EENS_8epilogue10collective6detail29Sm90TmaWarpSpecializedAdapterINS1D_15DefaultEpilogueIfSI_SI_NS1C_6thread17LinearCombinationIfLi1EffLNS1H_9ScaleType4KindE0ELNS_15FloatRoundStyleE2EfEENS1_15EpilogueDefaultEEEEEvvEEEEvNT_6ParamsE)
	.align		4
        /*000c*/ 	.word	index@(__assertfail)
	.align		4
        /*0010*/ 	.word	0x00000000
	.align		4
        /*0014*/ 	.word	0xfffffffe
	.align		4
        /*0018*/ 	.word	0x00000000
	.align		4
        /*001c*/ 	.word	0xfffffffd
	.align		4
        /*0020*/ 	.word	0x00000000
	.align		4
        /*0024*/ 	.word	0xfffffffc


//--------------------- .nv.constant4             --------------------------
	.section	.nv.constant4,"a",@progbits
	.align	8
	.align		8
.nv.constant4:
        /*0000*/ 	.dword	__assertfail
	.align		8
        /*0008*/ 	.dword	__unnamed_1
	.align		8
        /*0010*/ 	.dword	_ZN40_INTERNAL_b206d549_4_k_cu_750a6294_211884cuda3std3__45__cpo5beginE
	.align		8
        /*0018*/ 	.dword	_ZN40_INTERNAL_b206d549_4_k_cu_750a6294_211884cuda3std3__45__cpo3endE
	.align		8
        /*0020*/ 	.dword	_ZN40_INTERNAL_b206d549_4_k_cu_750a6294_211884cuda3std3__45__cpo6cbeginE
	.align		8
        /*0028*/ 	.dword	_ZN40_INTERNAL_b206d549_4_k_cu_750a6294_211884cuda3std3__45__cpo4cendE
	.align		8
        /*0030*/ 	.dword	_ZN40_INTERNAL_b206d549_4_k_cu_750a6294_211884cuda3std3__442_GLOBAL__N__b206d549_4_k_cu_750a6294_211886ignoreE
	.align		8
        /*0038*/ 	.dword	_ZN40_INTERNAL_b206d549_4_k_cu_750a6294_211884cuda3std3__419piecewise_constructE
	.align		8
        /*0040*/ 	.dword	_ZN40_INTERNAL_b206d549_4_k_cu_750a6294_211884cuda3std3__48in_placeE
	.align		8
        /*0048*/ 	.dword	_ZN40_INTERNAL_b206d549_4_k_cu_750a6294_211884cuda3std6ranges3__45__cpo4swapE
	.align		8
        /*0050*/ 	.dword	_ZN40_INTERNAL_b206d549_4_k_cu_750a6294_211884cuda3std6ranges3__45__cpo9iter_moveE
	.align		8
        /*0058*/ 	.dword	_ZN40_INTERNAL_b206d549_4_k_cu_750a6294_211884cute7productE
	.align		8
        /*0060*/ 	.dword	_ZN40_INTERNAL_b206d549_4_k_cu_750a6294_211884cute1_E
	.align		8
        /*0068*/ 	.dword	$str$22
	.align		8
        /*0070*/ 	.dword	$str$23


//--------------------- .text._ZN7cutlass13device_kernelINS_4gemm6kernel13GemmUniversalIN4cute5tupleIJiiiiEEENS1_10collective13CollectiveMmaINS1_34MainloopSm90TmaGmmaWarpSpecializedILi4ENS5_IJNS4_1CILi1EEESB_SB_EEENS1_32KernelTmaWarpSpecializedPingpongEEENS5_IJNSA_ILi64EEENSA_ILi256EEESF_EEEfNS5_IJlSB_lEEEfSI_NS4_8TiledMMAINS4_8MMA_AtomIJNS4_4SM904GMMA30MMA_64x256x8_F32TF32TF32_SS_TNILNSM_7ScaleInE1ELSO_1EEEEEENS4_6LayoutISC_NS5_IJNSA_ILi0EEESS_SS_EEEEENS5_IJNS4_10UnderscoreESV_SV_EEEEENS4_13SM90_TMA_LOADENS4_14ComposedLayoutINS4_7SwizzleILi3ELi4ELi3EEENS4_18smem_ptr_flag_bitsILi32EEENSR_INS5_IJNSA_ILi8EEENSA_ILi32EEEEEENS5_IJS15_SB_EEEEEEEvNS4_8identityESY_S19_vS1A_EENS_8epilogue10collective6detail29Sm90TmaWarpSpecializedAdapterINS1D_15DefaultEpilogueIfSI_SI_NS1C_6thread17LinearCombinationIfLi1EffLNS1H_9ScaleType4KindE0ELNS_15FloatRoundStyleE2EfEENS1_15EpilogueDefaultEEEEEvvEEEEvNT_6ParamsE --------------------------
	.section	.text._ZN7cutlass13device_kernelINS_4gemm6kernel13GemmUniversalIN4cute5tupleIJiiiiEEENS1_10collective13CollectiveMmaINS1_34MainloopSm90TmaGmmaWarpSpecializedILi4ENS5_IJNS4_1CILi1EEESB_SB_EEENS1_32KernelTmaWarpSpecializedPingpongEEENS5_IJNSA_ILi64EEENSA_ILi256EEESF_EEEfNS5_IJlSB_lEEEfSI_NS4_8TiledMMAINS4_8MMA_AtomIJNS4_4SM904GMMA30MMA_64x256x8_F32TF32TF32_SS_TNILNSM_7ScaleInE1ELSO_1EEEEEENS4_6LayoutISC_NS5_IJNSA_ILi0EEESS_SS_EEEEENS5_IJNS4_10UnderscoreESV_SV_EEEEENS4_13SM90_TMA_LOADENS4_14ComposedLayoutINS4_7SwizzleILi3ELi4ELi3EEENS4_18smem_ptr_flag_bitsILi32EEENSR_INS5_IJNSA_ILi8EEENSA_ILi32EEEEEENS5_IJS15_SB_EEEEEEEvNS4_8identityESY_S19_vS1A_EENS_8epilogue10collective6detail29Sm90TmaWarpSpecializedAdapterINS1D_15DefaultEpilogueIfSI_SI_NS1C_6thread17LinearCombinationIfLi1EffLNS1H_9ScaleType4KindE0ELNS_15FloatRoundStyleE2EfEENS1_15EpilogueDefaultEEEEEvvEEEEvNT_6ParamsE,"ax",@progbits
	.align	128
.text._ZN7cutlass13device_kernelINS_4gemm6kernel13GemmUniversalIN4cute5tupleIJiiiiEEENS1_10collective13CollectiveMmaINS1_34MainloopSm90TmaGmmaWarpSpecializedILi4ENS5_IJNS4_1CILi1EEESB_SB_EEENS1_32KernelTmaWarpSpecializedPingpongEEENS5_IJNSA_ILi64EEENSA_ILi256EEESF_EEEfNS5_IJlSB_lEEEfSI_NS4_8TiledMMAINS4_8MMA_AtomIJNS4_4SM904GMMA30MMA_64x256x8_F32TF32TF32_SS_TNILNSM_7ScaleInE1ELSO_1EEEEEENS4_6LayoutISC_NS5_IJNSA_ILi0EEESS_SS_EEEEENS5_IJNS4_10UnderscoreESV_SV_EEEEENS4_13SM90_TMA_LOADENS4_14ComposedLayoutINS4_7SwizzleILi3ELi4ELi3EEENS4_18smem_ptr_flag_bitsILi32EEENSR_INS5_IJNSA_ILi8EEENSA_ILi32EEEEEENS5_IJS15_SB_EEEEEEEvNS4_8identityESY_S19_vS1A_EENS_8epilogue10collective6detail29Sm90TmaWarpSpecializedAdapterINS1D_15DefaultEpilogueIfSI_SI_NS1C_6thread17LinearCombinationIfLi1EffLNS1H_9ScaleType4KindE0ELNS_15FloatRoundStyleE2EfEENS1_15EpilogueDefaultEEEEEvvEEEEvNT_6ParamsE:
        .type           _ZN7cutlass13device_kernelINS_4gemm6kernel13GemmUniversalIN4cute5tupleIJiiiiEEENS1_10collective13CollectiveMmaINS1_34MainloopSm90TmaGmmaWarpSpecializedILi4ENS5_IJNS4_1CILi1EEESB_SB_EEENS1_32KernelTmaWarpSpecializedPingpongEEENS5_IJNSA_ILi64EEENSA_ILi256EEESF_EEEfNS5_IJlSB_lEEEfSI_NS4_8TiledMMAINS4_8MMA_AtomIJNS4_4SM904GMMA30MMA_64x256x8_F32TF32TF32_SS_TNILNSM_7ScaleInE1ELSO_1EEEEEENS4_6LayoutISC_NS5_IJNSA_ILi0EEESS_SS_EEEEENS5_IJNS4_10UnderscoreESV_SV_EEEEENS4_13SM90_TMA_LOADENS4_14ComposedLayoutINS4_7SwizzleILi3ELi4ELi3EEENS4_18smem_ptr_flag_bitsILi32EEENSR_INS5_IJNSA_ILi8EEENSA_ILi32EEEEEENS5_IJS15_SB_EEEEEEEvNS4_8identityESY_S19_vS1A_EENS_8epilogue10collective6detail29Sm90TmaWarpSpecializedAdapterINS1D_15DefaultEpilogueIfSI_SI_NS1C_6thread17LinearCombinationIfLi1EffLNS1H_9ScaleType4KindE0ELNS_15FloatRoundStyleE2EfEENS1_15EpilogueDefaultEEEEEvvEEEEvNT_6ParamsE,@function
        .size           _ZN7cutlass13device_kernelINS_4gemm6kernel13GemmUniversalIN4cute5tupleIJiiiiEEENS1_10collective13CollectiveMmaINS1_34MainloopSm90TmaGmmaWarpSpecializedILi4ENS5_IJNS4_1CILi1EEESB_SB_EEENS1_32KernelTmaWarpSpecializedPingpongEEENS5_IJNSA_ILi64EEENSA_ILi256EEESF_EEEfNS5_IJlSB_lEEEfSI_NS4_8TiledMMAINS4_8MMA_AtomIJNS4_4SM904GMMA30MMA_64x256x8_F32TF32TF32_SS_TNILNSM_7ScaleInE1ELSO_1EEEEEENS4_6LayoutISC_NS5_IJNSA_ILi0EEESS_SS_EEEEENS5_IJNS4_10UnderscoreESV_SV_EEEEENS4_13SM90_TMA_LOADENS4_14ComposedLayoutINS4_7SwizzleILi3ELi4ELi3EEENS4_18smem_ptr_flag_bitsILi32EEENSR_INS5_IJNSA_ILi8EEENSA_ILi32EEEEEENS5_IJS15_SB_EEEEEEEvNS4_8identityESY_S19_vS1A_EENS_8epilogue10collective6detail29Sm90TmaWarpSpecializedAdapterINS1D_15DefaultEpilogueIfSI_SI_NS1C_6thread17LinearCombinationIfLi1EffLNS1H_9ScaleType4KindE0ELNS_15FloatRoundStyleE2EfEENS1_15EpilogueDefaultEEEEEvvEEEEvNT_6ParamsE,(.L_x_324 - _ZN7cutlass13device_kernelINS_4gemm6kernel13GemmUniversalIN4cute5tupleIJiiiiEEENS1_10collective13CollectiveMmaINS1_34MainloopSm90TmaGmmaWarpSpecializedILi4ENS5_IJNS4_1CILi1EEESB_SB_EEENS1_32KernelTmaWarpSpecializedPingpongEEENS5_IJNSA_ILi64EEENSA_ILi256EEESF_EEEfNS5_IJlSB_lEEEfSI_NS4_8TiledMMAINS4_8MMA_AtomIJNS4_4SM904GMMA30MMA_64x256x8_F32TF32TF32_SS_TNILNSM_7ScaleInE1ELSO_1EEEEEENS4_6LayoutISC_NS5_IJNSA_ILi0EEESS_SS_EEEEENS5_IJNS4_10UnderscoreESV_SV_EEEEENS4_13SM90_TMA_LOADENS4_14ComposedLayoutINS4_7SwizzleILi3ELi4ELi3EEENS4_18smem_ptr_flag_bitsILi32EEENSR_INS5_IJNSA_ILi8EEENSA_ILi32EEEEEENS5_IJS15_SB_EEEEEEEvNS4_8identityESY_S19_vS1A_EENS_8epilogue10collective6detail29Sm90TmaWarpSpecializedAdapterINS1D_15DefaultEpilogueIfSI_SI_NS1C_6thread17LinearCombinationIfLi1EffLNS1H_9ScaleType4KindE0ELNS_15FloatRoundStyleE2EfEENS1_15EpilogueDefaultEEEEEvvEEEEvNT_6ParamsE)
        .other          _ZN7cutlass13device_kernelINS_4gemm6kernel13GemmUniversalIN4cute5tupleIJiiiiEEENS1_10collective13CollectiveMmaINS1_34MainloopSm90TmaGmmaWarpSpecializedILi4ENS5_IJNS4_1CILi1EEESB_SB_EEENS1_32KernelTmaWarpSpecializedPingpongEEENS5_IJNSA_ILi64EEENSA_ILi256EEESF_EEEfNS5_IJlSB_lEEEfSI_NS4_8TiledMMAINS4_8MMA_AtomIJNS4_4SM904GMMA30MMA_64x256x8_F32TF32TF32_SS_TNILNSM_7ScaleInE1ELSO_1EEEEEENS4_6LayoutISC_NS5_IJNSA_ILi0EEESS_SS_EEEEENS5_IJNS4_10UnderscoreESV_SV_EEEEENS4_13SM90_TMA_LOADENS4_14ComposedLayoutINS4_7SwizzleILi3ELi4ELi3EEENS4_18smem_ptr_flag_bitsILi32EEENSR_INS5_IJNSA_ILi8EEENSA_ILi32EEEEEENS5_IJS15_SB_EEEEEEEvNS4_8identityESY_S19_vS1A_EENS_8epilogue10collective6detail29Sm90TmaWarpSpecializedAdapterINS1D_15DefaultEpilogueIfSI_SI_NS1C_6thread17LinearCombinationIfLi1EffLNS1H_9ScaleType4KindE0ELNS_15FloatRoundStyleE2EfEENS1_15EpilogueDefaultEEEEEvvEEEEvNT_6ParamsE,@"STO_CUDA_ENTRY STV_DEFAULT"
_ZN7cutlass13device_kernelINS_4gemm6kernel13GemmUniversalIN4cute5tupleIJiiiiEEENS1_10collective13CollectiveMmaINS1_34MainloopSm90TmaGmmaWarpSpecializedILi4ENS5_IJNS4_1CILi1EEESB_SB_EEENS1_32KernelTmaWarpSpecializedPingpongEEENS5_IJNSA_ILi64EEENSA_ILi256EEESF_EEEfNS5_IJlSB_lEEEfSI_NS4_8TiledMMAINS4_8MMA_AtomIJNS4_4SM904GMMA30MMA_64x256x8_F32TF32TF32_SS_TNILNSM_7ScaleInE1ELSO_1EEEEEENS4_6LayoutISC_NS5_IJNSA_ILi0EEESS_SS_EEEEENS5_IJNS4_10UnderscoreESV_SV_EEEEENS4_13SM90_TMA_LOADENS4_14ComposedLayoutINS4_7SwizzleILi3ELi4ELi3EEENS4_18smem_ptr_flag_bitsILi32EEENSR_INS5_IJNSA_ILi8EEENSA_ILi32EEEEEENS5_IJS15_SB_EEEEEEEvNS4_8identityESY_S19_vS1A_EENS_8epilogue10collective6detail29Sm90TmaWarpSpecializedAdapterINS1D_15DefaultEpilogueIfSI_SI_NS1C_6thread17LinearCombinationIfLi1EffLNS1H_9ScaleType4KindE0ELNS_15FloatRoundStyleE2EfEENS1_15EpilogueDefaultEEEEEvvEEEEvNT_6ParamsE:
[----:B------:R-:W0:Y:S01]  /*0000*/  LDC R1, c[0x0][0x28] ;  /* 0x00000a00ff017b82 */ /* 0x000e220000000800 */
[----:B------:R-:W1:Y:S01]  /*0010*/  S2R R4, SR_TID.X ;  /* 0x0000000000047919 */ /* 0x000e620000002100 */
[----:B------:R-:W-:Y:S01]  /*0020*/  ELECT P0, URZ, PT ;  /* 0x00000000003f782f */ /* 0x000fe20003800000 */
[----:B------:R-:W-:Y:S01]  /*0030*/  BSSY B0, `(.L_x_0) ;  /* 0x0000014000007945 */ /* 0x000fe20003800000 */
[----:B-1----:R-:W-:-:S05]  /*0040*/  SHF.R.U32.HI R0, RZ, 0x5, R4 ;  /* 0x00000005ff007819 */ /* 0x002fca0000011604 */
[----:B------:R-:W1:Y:S02]  /*0050*/  SHFL.IDX PT, R2, R0, RZ, 0x1f ;  /* 0x00001fff00027589 */ /* 0x000e6400000e0000 */
[----:B-1----:R-:W-:Y:S02]  /*0060*/  R2UR UR8, R2 ;  /* 0x00000000020872ca */ /* 0x002fe400000e0000 */
[----:B------:R-:W-:-:S05]  /*0070*/  SHF.R.U32.HI R2, RZ, 0x7, R4 ;  /* 0x00000007ff027819 */ /* 0x000fca0000011604 */
[----:B------:R1:W2:Y:S06]  /*0080*/  SHFL.IDX PT, R3, R2, RZ, 0x1f ;  /* 0x00001fff02037589 */ /* 0x0002ac00000e0000 */
[----:B------:R-:W-:Y:S02]  /*0090*/  USHF.R.S32.HI UR4, URZ, 0x1f, UR8 ;  /* 0x0000001f3f047899 */ /* 0x000fe40008011408 */
[----:B------:R-:W-:Y:S02]  /*00a0*/  ISETP.NE.OR P0, PT, RZ, UR8, !P0 ;  /* 0x00000008ff007c0c */ /* 0x000fe4000c705670 */
[----:B------:R-:W-:-:S04]  /*00b0*/  ULEA.HI UR4, UR4, UR8, URZ, 0x2 ;  /* 0x0000000804047291 */ /* 0x000fc8000f8f103f */
[----:B------:R-:W-:-:S04]  /*00c0*/  ULOP3.LUT UR4, UR4, 0xfffffffc, URZ, 0xc0, !UPT ;  /* 0xfffffffc04047892 */ /* 0x000fc8000f8ec03f */
[----:B------:R-:W-:-:S03]  /*00d0*/  UIADD3 UR8, UR8, -UR4, URZ ;  /* 0x8000000408087290 */ /* 0x000fc6000fffe03f */
[----:B01----:R-:W-:Y:S09]  /*00e0*/  @P0 BRA `(.L_x_1) ;  /* 0x0000000000200947 */ /* 0x003ff20003800000 */
[----:B------:R-:W-:Y:S02]  /*00f0*/  ULDC.64 UR4, c[0x0][0x198] ;  /* 0x0000660000047ab9 */ /* 0x000fe40000000a00 */
[----:B------:R-:W-:Y:S02]  /*0100*/  UIADD3 UR6, UP0, UR4, 0xf0, URZ ;  /* 0x000000f004067890 */ /* 0x000fe4000ff1e03f */
[----:B------:R-:W-:Y:S02]  /*0110*/  UIADD3 UR4, UP1, UR4, 0x1f0, URZ ;  /* 0x000001f004047890 */ /* 0x000fe4000ff3e03f */
[----:B------:R-:W-:Y:S02]  /*0120*/  UIADD3.X UR7, URZ, UR5, URZ, UP0, !UPT ;  /* 0x000000053f077290 */ /* 0x000fe400087fe43f */
[----:B------:R-:W-:-:S07]  /*0130*/  UIADD3.X UR5, URZ, UR5, URZ, UP1, !UPT ;  /* 0x000000053f057290 */ /* 0x000fce0008ffe43f */
[----:B------:R0:W-:Y:S02]  /*0140*/  UTMACCTL.PF [UR6] ;  /* 0x00000000060079b9 */ /* 0x0001e40008040000 */
[----:B------:R0:W-:Y:S02]  /*0150*/  UTMACCTL.PF [UR4] ;  /* 0x00000000040079b9 */ /* 0x0001e40008040000 */
[----:B0-----:R-:W-:Y:S01]  /*0160*/  NOP ;  /* 0x0000000000007918 */ /* 0x001fe20000000000 */
.L_x_1:
[----:B------:R-:W-:Y:S05]  /*0170*/  BSYNC B0 ;  /* 0x0000000000007941 */ /* 0x000fea0003800000 */
.L_x_0:
[----:B------:R-:W0:Y:S01]  /*0180*/  SHFL.IDX PT, R5, R0, RZ, 0x1f ;  /* 0x00001fff00057589 */ /* 0x000e2200000e0000 */
[----:B--2---:R-:W-:Y:S01]  /*0190*/  R2UR UR15, R3 ;  /* 0x00000000030f72ca */ /* 0x004fe200000e0000 */
[----:B------:R-:W-:-:S04]  /*01a0*/  UISETP.NE.AND UP0, UPT, UR8, 0x3, UPT ;  /* 0x000000030800788c */ /* 0x000fc8000bf05270 */
[----:B------:R-:W-:-:S08]  /*01b0*/  UISETP.EQ.OR UP0, UPT, UR8, URZ, !UP0 ;  /* 0x0000003f0800728c */ /* 0x000fd0000c702670 */
[----:B------:R-:W-:Y:S02]  /*01c0*/  UIADD3 UR18, UR15, -0x1, URZ ;  /* 0xffffffff0f127890 */ /* 0x000fe4000fffe03f */
[----:B------:R-:W-:Y:S02]  /*01d0*/  UISETP.EQ.AND UP0, UPT, UR15, URZ, UP0 ;  /* 0x0000003f0f00728c */ /* 0x000fe40008702270 */
[----:B------:R-:W-:Y:S02]  /*01e0*/  UISETP.GE.U32.AND UP1, UPT, UR18, 0x2, UPT ;  /* 0x000000021200788c */ /* 0x000fe4000bf26070 */
[----:B------:R-:W-:Y:S01]  /*01f0*/  USEL UR42, URZ, 0x1, !UP0 ;  /* 0x000000013f2a7887 */ /* 0x000fe2000c000000 */
[----:B0-----:R-:W-:-:S03]  /*0200*/  ISETP.NE.AND P0, PT, R5, RZ, PT ;  /* 0x000000ff0500720c */ /* 0x001fc60003f05270 */
[----:B------:R-:W-:-:S10]  /*0210*/  USEL UR42, UR42, 0x2, UP1 ;  /* 0x000000022a2a7887 */ /* 0x000fd40008800000 */
[----:B------:R-:W-:Y:S05]  /*0220*/  @P0 BRA `(.L_x_2) ;  /* 0x0000000000580947 */ /* 0x000fea0003800000 */
[----:B------:R-:W0:Y:S01]  /*0230*/  S2UR UR9, SR_CgaCtaId ;  /* 0x00000000000979c3 */ /* 0x000e220000008800 */
[----:B------:R-:W-:Y:S01]  /*0240*/  UMOV UR4, 0x400 ;  /* 0x0000040000047882 */ /* 0x000fe20000000000 */
[----:B------:R-:W-:Y:S01]  /*0250*/  UMOV UR5, 0x1 ;  /* 0x0000000100057882 */ /* 0x000fe20000000000 */
[----:B------:R-:W-:Y:S01]  /*0260*/  UMOV UR6, 0x80 ;  /* 0x0000008000067882 */ /* 0x000fe20000000000 */
[----:B------:R-:W-:Y:S01]  /*0270*/  ELECT P0, URZ, PT ;  /* 0x00000000003f782f */ /* 0x000fe20003800000 */
[----:B------:R-:W-:-:S04]  /*0280*/  UIADD3 UR6, -UR6, 0x100000, URZ ;  /* 0x0010000006067890 */ /* 0x000fc8000fffe13f */
[----:B------:R-:W-:Y:S02]  /*0290*/  USHF.L.U32 UR7, UR6, 0xb, URZ ;  /* 0x0000000b06077899 */ /* 0x000fe4000800063f */
[----:B------:R-:W-:Y:S02]  /*02a0*/  USHF.L.U32 UR6, UR6, 0x1, URZ ;  /* 0x0000000106067899 */ /* 0x000fe4000800063f */
[----:B0-----:R-:W-:Y:S02]  /*02b0*/  ULEA UR9, UR9, UR4, 0x18 ;  /* 0x0000000409097291 */ /* 0x001fe4000f8ec03f */
[----:B------:R-:W-:-:S04]  /*02c0*/  UIADD3 UR4, -UR5, 0x100000, URZ ;  /* 0x0010000005047890 */ /* 0x000fc8000fffe13f */
[----:B------:R-:W-:Y:S02]  /*02d0*/  USHF.L.U32 UR5, UR4, 0xb, URZ ;  /* 0x0000000b04057899 */ /* 0x000fe4000800063f */
[----:B------:R-:W-:Y:S01]  /*02e0*/  USHF.L.U32 UR4, UR4, 0x1, URZ ;  /* 0x0000000104047899 */ /* 0x000fe2000800063f */
[----:B------:R-:W0:Y:S11]  /*02f0*/  FENCE.VIEW.ASYNC.S ;  /* 0x00000000000073c6 */ /* 0x000e360000000000 */
[----:B0-----:R0:W1:Y:S01]  /*0300*/  SYNCS.EXCH.64 URZ, [UR9], UR4 ;  /* 0x00000004093f75b2 */ /* 0x0010620008000100 */
[----:B------:R0:W2:Y:S01]  /*0310*/  SYNCS.EXCH.64 URZ, [UR9+0x20], UR6 ;  /* 0x00002006093f75b2 */ /* 0x0000a20008000100 */
[----:B------:R0:W3:Y:S01]  /*0320*/  SYNCS.EXCH.64 URZ, [UR9+0x8], UR4 ;  /* 0x00000804093f75b2 */ /* 0x0000e20008000100 */
[----:B------:R0:W4:Y:S01]  /*0330*/  SYNCS.EXCH.64 URZ, [UR9+0x28], UR6 ;  /* 0x00002806093f75b2 */ /* 0x0001220008000100 */
[----:B------:R0:W0:Y:S01]  /*0340*/  SYNCS.EXCH.64 URZ, [UR9+0x10], UR4 ;  /* 0x00001004093f75b2 */ /* 0x0000220008000100 */
[----:B------:R0:W0:Y:S01]  /*0350*/  SYNCS.EXCH.64 URZ, [UR9+0x30], UR6 ;  /* 0x00003006093f75b2 */ /* 0x0000220008000100 */
[----:B------:R0:W0:Y:S01]  /*0360*/  SYNCS.EXCH.64 URZ, [UR9+0x18], UR4 ;  /* 0x00001804093f75b2 */ /* 0x0000220008000100 */
[----:B------:R0:W0:Y:S01]  /*0370*/  SYNCS.EXCH.64 URZ, [UR9+0x38], UR6 ;  /* 0x00003806093f75b2 */ /* 0x0000220008000100 */
[----:B------:R-:W-:Y:S01]  /*0380*/  NOP ;  /* 0x0000000000007918 */ /* 0x000fe20000000000 */
.L_x_2:
[----:B------:R-:W5:Y:S01]  /*0390*/  SHFL.IDX PT, R5, R0, RZ, 0x1f ;  /* 0x00001fff00057589 */ /* 0x000f6200000e0000 */
[----:B------:R-:W-:Y:S01]  /*03a0*/  ELECT P0, URZ, PT ;  /* 0x00000000003f782f */ /* 0x000fe20003800000 */
[----:B------:R-:W-:Y:S01]  /*03b0*/  NOP ;  /* 0x0000000000007918 */ /* 0x000fe20000000000 */
[----:B------:R-:W-:Y:S01]  /*03c0*/  ELECT P1, URZ, PT ;  /* 0x00000000003f782f */ /* 0x000fe20003820000 */
[----:B------:R-:W1:Y:S01]  /*03d0*/  SHFL.IDX PT, R3, R0, RZ, 0x1f ;  /* 0x00001fff00037589 */ /* 0x000e6200000e0000 */
[----:B0-----:R-:W-:Y:S01]  /*03e0*/  UMOV UR4, 0x20 ;  /* 0x0000002000047882 */ /* 0x001fe20000000000 */
[----:B------:R-:W-:Y:S01]  /*03f0*/  UMOV UR12, 0x80 ;  /* 0x00000080000c7882 */ /* 0x000fe20000000000 */
[----:B------:R-:W-:Y:S01]  /*0400*/  NOP ;  /* 0x0000000000007918 */ /* 0x000fe20000000000 */
[----:B------:R0:W0:Y:S01]  /*0410*/  SHFL.IDX PT, R0, R2, RZ, 0x1f ;  /* 0x00001fff02007589 */ /* 0x00002200000e0000 */
[----:B------:R-:W-:Y:S01]  /*0420*/  ULDC.64 UR50, c[0x0][0x208] ;  /* 0x0000820000327ab9 */ /* 0x000fe20000000a00 */
[----:B-----5:R-:W-:-:S02]  /*0430*/  ISETP.NE.OR P0, PT, R5, RZ, !P0 ;  /* 0x000000ff0500720c */ /* 0x020fc40004705670 */
[----:B-1----:R-:W-:Y:S02]  /*0440*/  ISETP.NE.OR P1, PT, R3, RZ, !P1 ;  /* 0x000000ff0300720c */ /* 0x002fe40004f25670 */
[----:B------:R-:W-:-:S04]  /*0450*/  SHF.R.S32.HI R3, RZ, 0x1f, R4 ;  /* 0x0000001fff037819 */ /* 0x000fc80000011404 */
[----:B------:R-:W-:-:S05]  /*0460*/  LEA.HI R3, R3, R4, RZ, 0x7 ;  /* 0x0000000403037211 */ /* 0x000fca00078f38ff */
[----:B------:R-:W-:Y:S01]  /*0470*/  VOTEU.ALL UP0, P0 ;  /* 0x00000000003f7886 */ /* 0x000fe20000000000 */
[----:B------:R-:W-:Y:S01]  /*0480*/  LOP3.LUT R3, R3, 0xffffff80, RZ, 0xc0, !PT ;  /* 0xffffff8003037812 */ /* 0x000fe200078ec0ff */
[----:B------:R-:W-:-:S03]  /*0490*/  VOTEU.ALL UP1, P1 ;  /* 0x00000000003f7886 */ /* 0x000fc60000820000 */
[----:B------:R-:W1:Y:S01]  /*04a0*/  @!UP0 S2UR UR7, SR_CgaCtaId ;  /* 0x00000000000789c3 */ /* 0x000e620000008800 */
[----:B------:R-:W-:Y:S01]  /*04b0*/  @!UP0 UMOV UR6, 0x400 ;  /* 0x0000040000068882 */ /* 0x000fe20000000000 */
[----:B------:R-:W-:-:S04]  /*04c0*/  @!UP0 UIADD3 UR4, -UR4, 0x100000, URZ ;  /* 0x0010000004048890 */ /* 0x000fc8000fffe13f */
[----:B------:R-:W-:Y:S02]  /*04d0*/  @!UP0 USHF.L.U32 UR5, UR4, 0xb, URZ ;  /* 0x0000000b04058899 */ /* 0x000fe4000800063f */
[----:B------:R-:W-:Y:S01]  /*04e0*/  @!UP0 USHF.L.U32 UR4, UR4, 0x1, URZ ;  /* 0x0000000104048899 */ /* 0x000fe2000800063f */
[----:B------:R-:W-:Y:S01]  /*04f0*/  IMAD.IADD R3, R4, 0x1, -R3 ;  /* 0x0000000104037824 */ /* 0x000fe200078e0a03 */
[----:B------:R-:W-:Y:S01]  /*0500*/  @!UP1 UMOV UR10, 0x400 ;  /* 0x00000400000a9882 */ /* 0x000fe20000000000 */
[----:B------:R-:W-:Y:S01]  /*0510*/  VOTEU.ALL UP2, P1 ;  /* 0x00000000003f7886 */ /* 0x000fe20000840000 */
[----:B------:R-:W-:Y:S01]  /*0520*/  VOTEU.ALL UP3, P1 ;  /* 0x00000000003f7886 */ /* 0x000fe20000860000 */
[----:B------:R-:W-:Y:S01]  /*0530*/  VOTEU.ALL UP4, P1 ;  /* 0x00000000003f7886 */ /* 0x000fe20000880000 */
[----:B------:R-:W5:Y:S01]  /*0540*/  @!UP1 S2UR UR11, SR_CgaCtaId ;  /* 0x00000000000b99c3 */ /* 0x000f620000008800 */
[----:B------:R-:W-:Y:S01]  /*0550*/  VOTEU.ALL UP5, P1 ;  /* 0x00000000003f7886 */ /* 0x000fe200008a0000 */
[----:B------:R-:W-:Y:S01]  /*0560*/  ISETP.NE.AND P1, PT, RZ, UR15, PT ;  /* 0x0000000fff007c0c */ /* 0x000fe2000bf25270 */
[----:B-1----:R-:W-:-:S02]  /*0570*/  @!UP0 ULEA UR9, UR7, UR6, 0x18 ;  /* 0x0000000607098291 */ /* 0x002fc4000f8ec03f */
[----:B------:R-:W-:-:S04]  /*0580*/  @!UP1 UIADD3 UR6, -UR12, 0x100000, URZ ;  /* 0x001000000c069890 */ /* 0x000fc8000fffe13f */
[----:B------:R-:W-:Y:S02]  /*0590*/  @!UP1 USHF.L.U32 UR7, UR6, 0xb, URZ ;  /* 0x0000000b06079899 */ /* 0x000fe4000800063f */
[----:B------:R-:W-:Y:S01]  /*05a0*/  @!UP1 USHF.L.U32 UR6, UR6, 0x1, URZ ;  /* 0x0000000106069899 */ /* 0x000fe2000800063f */
[----:B------:R-:W-:Y:S01]  /*05b0*/  VOTEU.ALL UP0, P0 ;  /* 0x00000000003f7886 */ /* 0x000fe20000000000 */
[----:B-----5:R-:W-:Y:S01]  /*05c0*/  @!UP1 ULEA UR10, UR11, UR10, 0x18 ;  /* 0x0000000a0b0a9291 */ /* 0x020fe2000f8ec03f */
[----:B------:R-:W-:Y:S01]  /*05d0*/  VOTEU.ALL UP1, P0 ;  /* 0x00000000003f7886 */ /* 0x000fe20000020000 */
[----:B------:R-:W1:Y:S02]  /*05e0*/  FENCE.VIEW.ASYNC.S ;  /* 0x00000000000073c6 */ /* 0x000e640000000000 */
[----:B-1----:R-:W2:Y:S02]  /*05f0*/  @!UP0 SYNCS.EXCH.64 URZ, [UR9+0x70], UR4 ;  /* 0x00007004093f85b2 */ /* 0x002ea40008000100 */
[----:B------:R1:W2:Y:S01]  /*0600*/  @!UP1 SYNCS.EXCH.64 URZ, [UR9+0x78], UR4 ;  /* 0x00007804093f95b2 */ /* 0x0002a20008000100 */
[----:B------:R-:W-:Y:S01]  /*0610*/  NOP ;  /* 0x0000000000007918 */ /* 0x000fe20000000000 */
[----:B-1----:R-:W-:-:S02]  /*0620*/  ULDC.64 UR4, c[0x0][0x598] ;  /* 0x0001660000047ab9 */ /* 0x002fc40000000a00 */
[----:B------:R-:W-:Y:S02]  /*0630*/  ISETP.NE.U32.AND P0, PT, RZ, UR4, PT ;  /* 0x00000004ff007c0c */ /* 0x000fe4000bf05070 */
[----:B------:R1:W2:Y:S02]  /*0640*/  @!UP2 SYNCS.EXCH.64 URZ, [UR10+0x50], UR6 ;  /* 0x000050060a3fa5b2 */ /* 0x0002a40008000100 */
[----:B------:R-:W-:Y:S01]  /*0650*/  ISETP.NE.AND.EX P0, PT, RZ, UR5, PT, P0 ;  /* 0x00000005ff007c0c */ /* 0x000fe2000bf05300 */
[----:B------:R1:W2:Y:S01]  /*0660*/  @!UP3 SYNCS.EXCH.64 URZ, [UR10+0x58], UR6 ;  /* 0x000058060a3fb5b2 */ /* 0x0002a20008000100 */
[----:B------:R1:W2:Y:S01]  /*0670*/  @!UP4 SYNCS.EXCH.64 URZ, [UR10+0x60], UR6 ;  /* 0x000060060a3fc5b2 */ /* 0x0002a20008000100 */
[----:B------:R1:W2:Y:S01]  /*0680*/  @!UP5 SYNCS.EXCH.64 URZ, [UR10+0x68], UR6 ;  /* 0x000068060a3fd5b2 */ /* 0x0002a20008000100 */
[----:B------:R-:W-:Y:S01]  /*0690*/  NOP ;  /* 0x0000000000007918 */ /* 0x000fe20000000000 */
[----:B--234-:R-:W-:Y:S08]  /*06a0*/  BAR.SYNC.DEFER_BLOCKING 0x0 ;  /* 0x0000000000007b1d */ /* 0x01cff00000010000 */
[----:B01----:R-:W-:Y:S05]  /*06b0*/  @!P0 BRA `(.L_x_3) ;  /* 0x00000000001c8947 */ /* 0x003fea0003800000 */
[----:B------:R-:W0:Y:S02]  /*06c0*/  LDC.64 R6, c[0x0][0x598] ;  /* 0x00016600ff067b82 */ /* 0x000e240000000a00 */
[----:B0-----:R-:W2:Y:S02]  /*06d0*/  LDG.E.64 R6, desc[UR50][R6.64] ;  /* 0x0000003206067981 */ /* 0x001ea4000c1e1b00 */
[----:B--2---:R-:W-:-:S04]  /*06e0*/  ISETP.NE.U32.AND P0, PT, R6, RZ, PT ;  /* 0x000000ff0600720c */ /* 0x004fc80003f05070 */
[----:B------:R-:W-:-:S13]  /*06f0*/  ISETP.NE.AND.EX P0, PT, R7, RZ, PT, P0 ;  /* 0x000000ff0700720c */ /* 0x000fda0003f05300 */
[----:B------:R-:W-:Y:S05]  /*0700*/  @!P0 BRA `(.L_x_3) ;  /* 0x0000000000088947 */ /* 0x000fea0003800000 */
[----:B------:R1:W5:Y:S01]  /*0710*/  LD.E R23, desc[UR50][R6.64] ;  /* 0x0000003206177980 */ /* 0x000362000c101900 */
[----:B------:R-:W-:Y:S05]  /*0720*/  BRA `(.L_x_4) ;  /* 0x0000000000247947 */ /* 0x000fea0003800000 */
.L_x_3:
[----:B------:R-:W-:Y:S02]  /*0730*/  ULDC.64 UR4, c[0x0][0x588] ;  /* 0x0001620000047ab9 */ /* 0x000fe40000000a00 */
[----:B------:R-:W-:-:S04]  /*0740*/  ISETP.NE.U32.AND P0, PT, RZ, UR4, PT ;  /* 0x00000004ff007c0c */ /* 0x000fc8000bf05070 */
[----:B------:R-:W-:-:S13]  /*0750*/  ISETP.NE.AND.EX P0, PT, RZ, UR5, PT, P0 ;  /* 0x00000005ff007c0c */ /* 0x000fda000bf05300 */
[----:B------:R-:W-:Y:S05]  /*0760*/  @!P0 BRA `(.L_x_5) ;  /* 0x00000000000c8947 */ /* 0x000fea0003800000 */
[----:B------:R-:W0:Y:S02]  /*0770*/  LDC.64 R6, c[0x0][0x588] ;  /* 0x00016200ff067b82 */ /* 0x000e240000000a00 */
[----:B0-----:R0:W5:Y:S01]  /*0780*/  LDG.E R23, desc[UR50][R6.64] ;  /* 0x0000003206177981 */ /* 0x001162000c1e1900 */
[----:B------:R-:W-:Y:S05]  /*0790*/  BRA `(.L_x_4) ;  /* 0x0000000000087947 */ /* 0x000fea0003800000 */
.L_x_5:
[----:B------:R-:W-:Y:S02]  /*07a0*/  ULDC UR4, c[0x0][0x580] ;  /* 0x0001600000047ab9 */ /* 0x000fe40000000800 */
[----:B------:R-:W-:-:S07]  /*07b0*/  IMAD.U32 R23, RZ, RZ, UR4 ;  /* 0x00000004ff177e24 */ /* 0x000fce000f8e00ff */
.L_x_4:
[----:B------:R-:W-:Y:S02]  /*07c0*/  ULDC.64 UR4, c[0x0][0x5a0] ;  /* 0x0001680000047ab9 */ /* 0x000fe40000000a00 */
[----:B------:R-:W-:-:S04]  /*07d0*/  ISETP.NE.U32.AND P0, PT, RZ, UR4, PT ;  /* 0x00000004ff007c0c */ /* 0x000fc8000bf05070 */
[----:B------:R-:W-:-:S13]  /*07e0*/  ISETP.NE.AND.EX P0, PT, RZ, UR5, PT, P0 ;  /* 0x00000005ff007c0c */ /* 0x000fda000bf05300 */
[----:B------:R-:W-:Y:S05]  /*07f0*/  @!P0 BRA `(.L_x_6) ;  /* 0x00000000001c8947 */ /* 0x000fea0003800000 */
[----:B01----:R-:W0:Y:S02]  /*0800*/  LDC.64 R6, c[0x0][0x5a0] ;  /* 0x00016800ff067b82 */ /* 0x003e240000000a00 */
[----:B0-----:R-:W2:Y:S02]  /*0810*/  LDG.E.64 R6, desc[UR50][R6.64] ;  /* 0x0000003206067981 */ /* 0x001ea4000c1e1b00 */
[----:B--2---:R-:W-:-:S04]  /*0820*/  ISETP.NE.U32.AND P0, PT, R6, RZ, PT ;  /* 0x000000ff0600720c */ /* 0x004fc80003f05070 */
[----:B------:R-:W-:-:S13]  /*0830*/  ISETP.NE.AND.EX P0, PT, R7, RZ, PT, P0 ;  /* 0x000000ff0700720c */ /* 0x000fda0003f05300 */
[----:B------:R-:W-:Y:S05]  /*0840*/  @!P0 BRA `(.L_x_6) ;  /* 0x0000000000088947 */ /* 0x000fea0003800000 */
[----:B------:R3:W5:Y:S01]  /*0850*/  LD.E R22, desc[UR50][R6.64] ;  /* 0x0000003206167980 */ /* 0x000762000c101900 */
[----:B------:R-:W-:Y:S05]  /*0860*/  BRA `(.L_x_7) ;  /* 0x0000000000247947 */ /* 0x000fea0003800000 */
.L_x_6:
[----:B------:R-:W-:Y:S02]  /*0870*/  ULDC.64 UR4, c[0x0][0x590] ;  /* 0x0001640000047ab9 */ /* 0x000fe40000000a00 */
[----:B------:R-:W-:-:S04]  /*0880*/  ISETP.NE.U32.AND P0, PT, RZ, UR4, PT ;  /* 0x00000004ff007c0c */ /* 0x000fc8000bf05070 */
[----:B------:R-:W-:-:S13]  /*0890*/  ISETP.NE.AND.EX P0, PT, RZ, UR5, PT, P0 ;  /* 0x00000005ff007c0c */ /* 0x000fda000bf05300 */
[----:B------:R-:W-:Y:S05]  /*08a0*/  @!P0 BRA `(.L_x_8) ;  /* 0x00000000000c8947 */ /* 0x000fea0003800000 */
[----:B01----:R-:W0:Y:S02]  /*08b0*/  LDC.64 R6, c[0x0][0x590] ;  /* 0x00016400ff067b82 */ /* 0x003e240000000a00 */
[----:B0-----:R2:W5:Y:S01]  /*08c0*/  LDG.E R22, desc[UR50][R6.64] ;  /* 0x0000003206167981 */ /* 0x001562000c1e1900 */
[----:B------:R-:W-:Y:S05]  /*08d0*/  BRA `(.L_x_7) ;  /* 0x0000000000087947 */ /* 0x000fea0003800000 */
.L_x_8:
[----:B------:R-:W-:Y:S02]  /*08e0*/  ULDC UR4, c[0x0][0x584] ;  /* 0x0001610000047ab9 */ /* 0x000fe40000000800 */
[----:B------:R-:W-:-:S07]  /*08f0*/  IMAD.U32 R22, RZ, RZ, UR4 ;  /* 0x00000004ff167e24 */ /* 0x000fce000f8e00ff */
.L_x_7:
[----:B------:R-:W4:Y:S01]  /*0900*/  S2UR UR10, SR_CTAID.Y ;  /* 0x00000000000a79c3 */ /* 0x000f220000002600 */
[----:B------:R-:W-:Y:S01]  /*0910*/  ULDC UR5, c[0x0][0x65c] ;  /* 0x0001970000057ab9 */ /* 0x000fe20000000800 */
[----:B------:R-:W-:Y:S01]  /*0920*/  UISETP.NE.AND UP0, UPT, UR15, 0x2, UPT ;  /* 0x000000020f00788c */ /* 0x000fe2000bf05270 */
[----:B------:R-:W-:Y:S01]  /*0930*/  PRMT R5, RZ, 0x7610, R5 ;  /* 0x00007610ff057816 */ /* 0x000fe20000000005 */
[----:B------:R-:W-:Y:S01]  /*0940*/  UISETP.NE.AND UP2, UPT, UR5, 0x1, UPT ;  /* 0x000000010500788c */ /* 0x000fe2000bf45270 */
[----:B------:R-:W-:Y:S02]  /*0950*/  IMAD.MOV.U32 R18, RZ, RZ, -0x1 ;  /* 0xffffffffff127424 */ /* 0x000fe400078e00ff */
[----:B------:R-:W-:Y:S01]  /*0960*/  IMAD.MOV.U32 R19, RZ, RZ, -0x1 ;  /* 0xffffffffff137424 */ /* 0x000fe200078e00ff */
[----:B------:R-:W4:Y:S01]  /*0970*/  S2UR UR4, SR_CTAID.X ;  /* 0x00000000000479c3 */ /* 0x000f220000002500 */
[----:B------:R-:W-:-:S06]  /*0980*/  UP2UR UR40, UPR, URZ, 0x4 ;  /* 0x000000043f287883 */ /* 0x000fcc0008000000 */
[----:B------:R-:W-:Y:S01]  /*0990*/  @UP2 ULDC UR12, c[0x0][0x10] ;  /* 0x00000400000c2ab9 */ /* 0x000fe20000000800 */
[----:B------:R-:W-:Y:S01]  /*09a0*/  @UP2 UMOV UR7, URZ ;  /* 0x0000003f00072c82 */ /* 0x000fe20008000000 */
[----:B------:R-:W-:Y:S01]  /*09b0*/  @UP2 UMOV UR5, URZ ;  /* 0x0000003f00052c82 */ /* 0x000fe20008000000 */
[----:B0123--:R-:W0:Y:S01]  /*09c0*/  LDC.64 R6, c[0x0][0x650] ;  /* 0x00019400ff067b82 */ /* 0x00fe220000000a00 */
[----:B----4-:R-:W-:Y:S02]  /*09d0*/  @UP2 UMOV UR9, UR10 ;  /* 0x0000000a00092c82 */ /* 0x010fe40008000000 */
[----:B------:R-:W-:Y:S01]  /*09e0*/  @UP2 UMOV UR6, UR9 ;  /* 0x0000000900062c82 */ /* 0x000fe20008000000 */
[----:B------:R-:W-:Y:S01]  /*09f0*/  @!UP2 UMOV UR9, UR10 ;  /* 0x0000000a0009ac82 */ /* 0x000fe20008000000 */
[----:B------:R-:W-:-:S03]  /*0a00*/  @UP2 UIMAD.WIDE.U32 UR12, UR4, UR12, UR6 ;  /* 0x0000000c040c22a5 */ /* 0x000fc6000f8e0006 */
[----:B------:R-:W-:Y:S01]  /*0a10*/  @!UP2 ULDC UR6, c[0x0][0xc] ;  /* 0x000003000006aab9 */ /* 0x000fe20000000800 */
[----:B------:R-:W-:Y:S01]  /*0a20*/  @UP2 UIADD3 UR14, UR13, UR5, URZ ;  /* 0x000000050d0e2290 */ /* 0x000fe2000fffe03f */
[----:B------:R-:W-:Y:S02]  /*0a30*/  ULDC UR10, c[0x0][0xc] ;  /* 0x00000300000a7ab9 */ /* 0x000fe40000000800 */
[----:B------:R-:W-:Y:S01]  /*0a40*/  UMOV UR5, URZ ;  /* 0x0000003f00057c82 */ /* 0x000fe20008000000 */
[----:B------:R-:W-:Y:S01]  /*0a50*/  ULDC UR11, c[0x0][0x10] ;  /* 0x00000400000b7ab9 */ /* 0x000fe20000000800 */
[----:B------:R-:W-:Y:S02]  /*0a60*/  @!UP2 UIMAD.WIDE.U32 UR6, UR6, UR9, UR4 ;  /* 0x000000090606a2a5 */ /* 0x000fe4000f8e0004 */
[----:B------:R-:W-:Y:S01]  /*0a70*/  UIMAD.WIDE.U32 UR10, UR10, UR11, URZ ;  /* 0x0000000b0a0a72a5 */ /* 0x000fe2000f8e003f */
[----:B------:R-:W-:-:S03]  /*0a80*/  ULDC UR13, c[0x0][0x14] ;  /* 0x00000500000d7ab9 */ /* 0x000fc60000000800 */
[----:B------:R-:W-:Y:S02]  /*0a90*/  UIMAD.WIDE.U32 UR38, UR10, UR13, URZ ;  /* 0x0000000d0a2672a5 */ /* 0x000fe4000f8e003f */
[----:B------:R-:W-:Y:S01]  /*0aa0*/  UIMAD UR41, UR11, UR13, URZ ;  /* 0x0000000d0b2972a4 */ /* 0x000fe2000f8e023f */
[----:B------:R-:W-:Y:S01]  /*0ab0*/  @!UP2 UMOV UR12, UR6 ;  /* 0x00000006000cac82 */ /* 0x000fe20008000000 */
[----:B------:R-:W-:Y:S02]  /*0ac0*/  @!UP2 UMOV UR14, UR7 ;  /* 0x00000007000eac82 */ /* 0x000fe40008000000 */
[----:B------:R-:W-:Y:S02]  /*0ad0*/  UIADD3 UR41, UR39, UR41, URZ ;  /* 0x0000002927297290 */ /* 0x000fe4000fffe03f */
[----:B------:R-:W-:-:S04]  /*0ae0*/  UIADD3 UR6, UP1, UR12, UR38, URZ ;  /* 0x000000260c067290 */ /* 0x000fc8000ff3e03f */
[----:B------:R-:W-:Y:S02]  /*0af0*/  UIADD3.X UR7, UR14, UR41, URZ, UP1, !UPT ;  /* 0x000000290e077290 */ /* 0x000fe40008ffe43f */
[----:B------:R-:W-:Y:S02]  /*0b00*/  USEL UR6, UR6, UR12, !UP0 ;  /* 0x0000000c06067287 */ /* 0x000fe4000c000000 */
[----:B------:R-:W-:-:S04]  /*0b10*/  USEL UR7, UR7, UR14, !UP0 ;  /* 0x0000000e07077287 */ /* 0x000fc8000c000000 */
[----:B0-----:R-:W-:Y:S01]  /*0b20*/  ISETP.LE.U32.AND P0, PT, R6, UR6, PT ;  /* 0x0000000606007c0c */ /* 0x001fe2000bf03070 */
[----:B------:R-:W-:Y:S02]  /*0b30*/  IMAD.U32 R16, RZ, RZ, UR6 ;  /* 0x00000006ff107e24 */ /* 0x000fe4000f8e00ff */
[----:B------:R-:W-:Y:S02]  /*0b40*/  IMAD.U32 R2, RZ, RZ, UR7 ;  /* 0x00000007ff027e24 */ /* 0x000fe4000f8e00ff */
[----:B------:R-:W-:-:S03]  /*0b50*/  IMAD.U32 R17, RZ, RZ, UR7 ;  /* 0x00000007ff117e24 */ /* 0x000fc6000f8e00ff */
[----:B------:R-:W-:Y:S01]  /*0b60*/  ISETP.GE.U32.AND.EX P0, PT, R2, R7, PT, P0 ;  /* 0x000000070200720c */ /* 0x000fe20003f06100 */
[----:B------:R-:W-:-:S12]  /*0b70*/  IMAD.MOV.U32 R2, RZ, RZ, -0x1 ;  /* 0xffffffffff027424 */ /* 0x000fd800078e00ff */
[----:B------:R-:W-:Y:S05]  /*0b80*/  @P0 BRA `(.L_x_9) ;  /* 0x00000004008c0947 */ /* 0x000fea0003800000 */
[----:B------:R-:W-:Y:S01]  /*0b90*/  I2FP.F32.U32 R2, UR4 ;  /* 0x0000000400027c45 */ /* 0x000fe20008201000 */
[----:B------:R-:W-:Y:S01]  /*0ba0*/  ULDC.64 UR16, c[0x0][0x628] ;  /* 0x00018a0000107ab9 */ /* 0x000fe20000000a00 */
[----:B------:R-:W-:Y:S01]  /*0bb0*/  ULDC UR6, c[0x0][0x150] ;  /* 0x0000540000067ab9 */ /* 0x000fe20000000800 */
[----:B------:R-:W-:Y:S01]  /*0bc0*/  ISETP.NE.U32.AND P0, PT, RZ, UR16, PT ;  /* 0x00000010ff007c0c */ /* 0x000fe2000bf05070 */
[----:B------:R-:W-:Y:S01]  /*0bd0*/  ULDC UR15, c[0x0][0x630] ;  /* 0x00018c00000f7ab9 */ /* 0x000fe20000000800 */
[----:B------:R-:W-:Y:S01]  /*0be0*/  FMUL R2, R2, UR6 ;  /* 0x0000000602027c20 */ /* 0x000fe20008400000 */
[----:B------:R-:W-:Y:S01]  /*0bf0*/  R2UR UR19, R16 ;  /* 0x00000000101372ca */ /* 0x000fe200000e0000 */
[----:B------:R-:W-:Y:S01]  /*0c00*/  ULDC UR21, c[0x0][0x154] ;  /* 0x0000550000157ab9 */ /* 0x000fe20000000800 */
[----:B------:R-:W-:Y:S01]  /*0c10*/  ISETP.NE.AND.EX P0, PT, RZ, UR17, PT, P0 ;  /* 0x00000011ff007c0c */ /* 0x000fe2000bf05300 */
[----:B------:R0:W1:Y:S01]  /*0c20*/  F2I.U32.TRUNC.NTZ R5, R2 ;  /* 0x0000000200057305 */ /* 0x000062000020f000 */
[----:B------:R-:W-:-:S02]  /*0c30*/  R2UR UR20, R17 ;  /* 0x00000000111472ca */ /* 0x000fc400000e0000 */
[----:B------:R-:W-:Y:S02]  /*0c40*/  R2UR UR6, R16 ;  /* 0x00000000100672ca */ /* 0x000fe400000e0000 */
[----:B------:R-:W-:-:S07]  /*0c50*/  R2UR UR7, R17 ;  /* 0x00000000110772ca */ /* 0x000fce00000e0000 */
[----:B0-----:R-:W-:Y:S08]  /*0c60*/  @!P0 BRA `(.L_x_10) ;  /* 0x0000000000308947 */ /* 0x001ff00003800000 */
[----:B------:R-:W-:Y:S01]  /*0c70*/  R2UR UR6, R16 ;  /* 0x00000000100672ca */ /* 0x000fe200000e0000 */
[----:B------:R-:W-:Y:S01]  /*0c80*/  ULDC UR12, c[0x0][0x634] ;  /* 0x00018d00000c7ab9 */ /* 0x000fe20000000800 */
[----:B------:R-:W-:-:S11]  /*0c90*/  R2UR UR14, R17 ;  /* 0x00000000110e72ca */ /* 0x000fd600000e0000 */
[----:B------:R-:W-:-:S04]  /*0ca0*/  UIADD3 UR12, UP1, UR6, UR12, URZ ;  /* 0x0000000c060c7290 */ /* 0x000fc8000ff3e03f */
[----:B------:R-:W-:-:S04]  /*0cb0*/  UIADD3.X UR14, URZ, UR14, URZ, UP1, !UPT ;  /* 0x0000000e3f0e7290 */ /* 0x000fc80008ffe43f */
[----:B------:R-:W-:-:S04]  /*0cc0*/  UIMAD.WIDE.U32 UR6, UR14, UR16, URZ ;  /* 0x000000100e0672a5 */ /* 0x000fc8000f8e003f */
[----:B------:R-:W-:Y:S02]  /*0cd0*/  UIMAD.WIDE.U32 UR10, UP1, UR12, UR17, UR6 ;  /* 0x000000110c0a72a5 */ /* 0x000fe4000f820006 */
[----:B------:R-:W-:Y:S02]  /*0ce0*/  UIMAD.WIDE.U32 UR6, UR12, UR16, URZ ;  /* 0x000000100c0672a5 */ /* 0x000fe4000f8e003f */
[----:B------:R-:W-:Y:S02]  /*0cf0*/  UIADD3.X UR13, URZ, URZ, URZ, UP1, !UPT ;  /* 0x0000003f3f0d7290 */ /* 0x000fe40008ffe43f */
[----:B------:R-:W-:Y:S01]  /*0d00*/  UIADD3 URZ, UP1, UR7, UR10, URZ ;  /* 0x0000000a073f7290 */ /* 0x000fe2000ff3e03f */
[----:B------:R-:W-:-:S03]  /*0d10*/  UMOV UR12, UR11 ;  /* 0x0000000b000c7c82 */ /* 0x000fc60008000000 */
[----:B------:R-:W-:-:S12]  /*0d20*/  UIMAD.WIDE.U32.X UR6, UR14, UR17, UR12, UP1 ;  /* 0x000000110e0672a5 */ /* 0x000fd800088e040c */
.L_x_10:
[----:B------:R-:W-:Y:S01]  /*0d30*/  USHF.R.U64 UR5, UR6, UR15, UR7 ;  /* 0x0000000f06057299 */ /* 0x000fe20008001207 */
[----:B------:R-:W-:Y:S01]  /*0d40*/  I2FP.F32.U32 R2, UR9 ;  /* 0x0000000900027c45 */ /* 0x000fe20008201000 */
[----:B------:R-:W-:Y:S01]  /*0d50*/  USHF.R.U32.HI UR6, URZ, UR15, UR7 ;  /* 0x0000000f3f067299 */ /* 0x000fe20008011607 */
[----:B-1----:R-:W-:Y:S01]  /*0d60*/  R2UR UR14, R5 ;  /* 0x00000000050e72ca */ /* 0x002fe200000e0000 */
[----:B------:R-:W-:Y:S02]  /*0d70*/  UIADD3 UR17, UP1, URZ, -UR5, URZ ;  /* 0x800000053f117290 */ /* 0x000fe4000ff3e03f */
[----:B------:R-:W-:Y:S01]  /*0d80*/  FMUL R2, R2, UR21 ;  /* 0x0000001502027c20 */ /* 0x000fe20008400000 */
[----:B------:R-:W-:Y:S01]  /*0d90*/  ULDC.64 UR10, c[0x0][0x620] ;  /* 0x00018800000a7ab9 */ /* 0x000fe20000000a00 */
[----:B------:R-:W-:Y:S01]  /*0da0*/  UIADD3.X UR6, URZ, ~UR6, URZ, UP1, !UPT ;  /* 0x800000063f067290 */ /* 0x000fe20008ffe43f */
[----:B------:R-:W-:Y:S01]  /*0db0*/  UMOV UR12, UR19 ;  /* 0x00000013000c7c82 */ /* 0x000fe20008000000 */
[----:B------:R-:W-:-:S02]  /*0dc0*/  UMOV UR13, UR20 ;  /* 0x00000014000d7c82 */ /* 0x000fc40008000000 */
[----:B------:R-:W-:Y:S01]  /*0dd0*/  UIMAD UR6, UR6, UR10, URZ ;  /* 0x0000000a060672a4 */ /* 0x000fe2000f8e023f */
[----:B------:R-:W0:Y:S01]  /*0de0*/  F2I.U32.TRUNC.NTZ R2, R2 ;  /* 0x0000000200027305 */ /* 0x000e22000020f000 */
[----:B------:R-:W-:Y:S02]  /*0df0*/  UIMAD.WIDE.U32 UR12, UR17, UR10, UR12 ;  /* 0x0000000a110c72a5 */ /* 0x000fe4000f8e000c */
[----:B------:R-:W-:Y:S01]  /*0e00*/  UIMAD UR17, UR17, UR11, UR6 ;  /* 0x0000000b111172a4 */ /* 0x000fe2000f8e0206 */
[----:B------:R-:W-:Y:S01]  /*0e10*/  ULDC UR24, c[0x0][0x658] ;  /* 0x0001960000187ab9 */ /* 0x000fe20000000800 */
[----:B------:R-:W-:Y:S02]  /*0e20*/  UMOV UR22, 0xffffffff ;  /* 0xffffffff00167882 */ /* 0x000fe40000000000 */
[----:B------:R-:W-:Y:S01]  /*0e30*/  UIADD3 UR17, UR13, UR17, URZ ;  /* 0x000000110d117290 */ /* 0x000fe2000fffe03f */
[----:B------:R-:W-:Y:S01]  /*0e40*/  ULDC UR19, c[0x0][0x618] ;  /* 0x0001860000137ab9 */ /* 0x000fe20000000800 */
[----:B------:R-:W-:Y:S01]  /*0e50*/  ULDC.64 UR6, c[0x0][0x640] ;  /* 0x0001900000067ab9 */ /* 0x000fe20000000a00 */
[----:B------:R-:W-:Y:S01]  /*0e60*/  USHF.L.U32 UR13, UR22, UR24, URZ ;  /* 0x00000018160d7299 */ /* 0x000fe2000800063f */
[----:B------:R-:W-:Y:S01]  /*0e70*/  ISETP.NE.U32.AND P0, PT, RZ, UR6, PT ;  /* 0x00000006ff007c0c */ /* 0x000fe2000bf05070 */
[----:B------:R-:W-:-:S02]  /*0e80*/  USHF.R.U64 UR22, UR12, UR19, UR17 ;  /* 0x000000130c167299 */ /* 0x000fc40008001211 */
[----:B------:R-:W-:Y:S01]  /*0e90*/  USHF.R.U32.HI UR12, URZ, UR19, UR17 ;  /* 0x000000133f0c7299 */ /* 0x000fe20008011611 */
[----:B0-----:R-:W-:Y:S01]  /*0ea0*/  R2UR UR16, R2 ;  /* 0x00000000021072ca */ /* 0x001fe200000e0000 */
[----:B------:R-:W-:Y:S01]  /*0eb0*/  ULDC UR21, c[0x0][0x608] ;  /* 0x0001820000157ab9 */ /* 0x000fe20000000800 */
[----:B------:R-:W-:Y:S01]  /*0ec0*/  ISETP.NE.AND.EX P0, PT, RZ, UR7, PT, P0 ;  /* 0x00000007ff007c0c */ /* 0x000fe2000bf05300 */
[----:B------:R-:W-:Y:S02]  /*0ed0*/  USHF.R.U64 UR26, UR22, UR21, UR12 ;  /* 0x00000015161a7299 */ /* 0x000fe4000800120c */
[----:B------:R-:W-:Y:S01]  /*0ee0*/  USHF.R.U32.HI UR12, URZ, UR21, UR12 ;  /* 0x000000153f0c7299 */ /* 0x000fe2000801160c */
[----:B------:R-:W-:Y:S01]  /*0ef0*/  UMOV UR20, 0x1 ;  /* 0x0000000100147882 */ /* 0x000fe20000000000 */
[----:B------:R-:W-:Y:S02]  /*0f00*/  UIADD3 UR14, -UR14, URZ, URZ ;  /* 0x0000003f0e0e7290 */ /* 0x000fe4000fffe13f */
[----:B------:R-:W-:-:S02]  /*0f10*/  USHF.R.U64 UR27, UR26, UR24, UR12 ;  /* 0x000000181a1b7299 */ /* 0x000fc4000800120c */
[----:B------:R-:W-:Y:S01]  /*0f20*/  USHF.L.U32 UR19, UR20, UR24, URZ ;  /* 0x0000001814137299 */ /* 0x000fe2000800063f */
[----:B------:R-:W-:Y:S01]  /*0f30*/  ULDC UR15, c[0x0][0x144] ;  /* 0x00005100000f7ab9 */ /* 0x000fe20000000800 */
[----:B------:R-:W-:Y:S01]  /*0f40*/  ULDC UR10, c[0x0][0x600] ;  /* 0x00018000000a7ab9 */ /* 0x000fe20000000800 */
[----:B------:R-:W-:Y:S02]  /*0f50*/  ULOP3.LUT UR20, URZ, UR13, URZ, 0x33, !UPT ;  /* 0x0000000d3f147292 */ /* 0x000fe4000f8e333f */
[----:B------:R-:W-:Y:S02]  /*0f60*/  USHF.R.U32.HI UR13, URZ, UR24, UR12 ;  /* 0x000000183f0d7299 */ /* 0x000fe4000801160c */
[----:B------:R-:W-:Y:S02]  /*0f70*/  UIADD3 UR11, UR10, -0x1, URZ ;  /* 0xffffffff0a0b7890 */ /* 0x000fe4000fffe03f */
[----:B------:R-:W-:Y:S02]  /*0f80*/  UIADD3 UR23, -UR16, URZ, URZ ;  /* 0x0000003f10177290 */ /* 0x000fe4000fffe13f */
[----:B------:R-:W-:Y:S01]  /*0f90*/  UIMAD UR4, UR15, UR14, UR4 ;  /* 0x0000000e0f0472a4 */ /* 0x000fe2000f8e0204 */
[----:B------:R-:W-:Y:S01]  /*0fa0*/  ULDC UR28, c[0x0][0x148] ;  /* 0x00005200001c7ab9 */ /* 0x000fe20000000800 */
[----:B------:R-:W-:Y:S01]  /*0fb0*/  ULDC UR24, c[0x0][0x648] ;  /* 0x0001920000187ab9 */ /* 0x000fe20000000800 */
[----:B------:R-:W-:Y:S01]  /*0fc0*/  ULDC UR25, c[0x0][0x638] ;  /* 0x00018e0000197ab9 */ /* 0x000fe20000000800 */
[----:B------:R-:W-:Y:S01]  /*0fd0*/  UMOV UR12, UR27 ;  /* 0x0000001b000c7c82 */ /* 0x000fe20008000000 */
[----:B------:R-:W-:Y:S07]  /*0fe0*/  @!P0 BRA `(.L_x_11) ;  /* 0x0000000000308947 */ /* 0x000fee0003800000 */
[----:B------:R-:W-:Y:S02]  /*0ff0*/  ULDC UR16, c[0x0][0x64c] ;  /* 0x0001930000107ab9 */ /* 0x000fe40000000800 */
        /* <DEDUP_REMOVED lines=8> */
[----:B------:R-:W-:-:S07]  /*1080*/  UIMAD.WIDE.U32.X UR6, UR21, UR7, UR16, UP1 ;  /* 0x00000007150672a5 */ /* 0x000fce00088e0410 */
[----:B------:R-:W-:Y:S01]  /*1090*/  UMOV UR12, UR6 ;  /* 0x00000006000c7c82 */ /* 0x000fe20008000000 */
[----:B------:R-:W-:-:S05]  /*10a0*/  UMOV UR13, UR7 ;  /* 0x00000007000d7c82 */ /* 0x000fca0008000000 */
.L_x_11:
[----:B------:R-:W-:Y:S01]  /*10b0*/  UISETP.NE.AND UP1, UPT, UR40, URZ, UPT ;  /* 0x0000003f2800728c */ /* 0x000fe2000bf25270 */
[----:B------:R-:W-:Y:S01]  /*10c0*/  IMAD.MOV.U32 R5, RZ, RZ, 0x1 ;  /* 0x00000001ff057424 */ /* 0x000fe200078e00ff */
[----:B------:R-:W-:Y:S01]  /*10d0*/  USHF.R.U64 UR6, UR12, UR24, UR13 ;  /* 0x000000180c067299 */ /* 0x000fe2000800120d */
[----:B------:R-:W-:Y:S01]  /*10e0*/  IMAD.U32 R19, RZ, RZ, UR5 ;  /* 0x00000005ff137e24 */ /* 0x000fe2000f8e00ff */
[----:B------:R-:W-:Y:S02]  /*10f0*/  ULOP3.LUT UR20, UR26, UR20, URZ, 0xc0, !UPT ;  /* 0x000000141a147292 */ /* 0x000fe4000f8ec03f */
[----:B------:R-:W-:Y:S02]  /*1100*/  UIADD3 UR7, -UR6, URZ, URZ ;  /* 0x0000003f06077290 */ /* 0x000fe4000fffe13f */
[----:B------:R-:W-:Y:S02]  /*1110*/  UIMAD UR19, UR19, UR6, UR20 ;  /* 0x00000006131372a4 */ /* 0x000fe4000f8e0214 */
[----:B------:R-:W-:-:S02]  /*1120*/  ULOP3.LUT UR11, UR22, UR11, URZ, 0xc0, !UPT ;  /* 0x0000000b160b7292 */ /* 0x000fc4000f8ec03f */
[----:B------:R-:W-:Y:S02]  /*1130*/  @UP1 UIMAD UR4, UR28, UR23, UR9 ;  /* 0x000000171c0412a4 */ /* 0x000fe4000f8e0209 */
[----:B------:R-:W-:-:S03]  /*1140*/  UIMAD UR6, UR7, UR25, UR27 ;  /* 0x00000019070672a4 */ /* 0x000fc6000f8e021b */
[----:B------:R-:W-:Y:S01]  /*1150*/  ULDC UR7, c[0x0][0x610] ;  /* 0x0001840000077ab9 */ /* 0x000fe20000000800 */
[----:B------:R-:W-:Y:S02]  /*1160*/  UIMAD UR6, UR6, UR10, UR11 ;  /* 0x0000000a060672a4 */ /* 0x000fe4000f8e020b */
[----:B------:R-:W-:-:S04]  /*1170*/  UIMAD UR4, UR19, UR7, UR4 ;  /* 0x00000007130472a4 */ /* 0x000fc8000f8e0204 */
[----:B------:R-:W-:Y:S02]  /*1180*/  USEL UR7, UR6, UR4, !UP1 ;  /* 0x0000000406077287 */ /* 0x000fe4000c800000 */
[----:B------:R-:W-:-:S04]  /*1190*/  USEL UR4, UR4, UR6, !UP1 ;  /* 0x0000000604047287 */ /* 0x000fc8000c800000 */
[----:B------:R-:W-:Y:S02]  /*11a0*/  IMAD.U32 R2, RZ, RZ, UR7 ;  /* 0x00000007ff027e24 */ /* 0x000fe4000f8e00ff */
[----:B------:R-:W-:-:S07]  /*11b0*/  IMAD.U32 R18, RZ, RZ, UR4 ;  /* 0x00000004ff127e24 */ /* 0x000fce000f8e00ff */
.L_x_9:
[----:B------:R-:W-:Y:S02]  /*11c0*/  ULDC UR4, c[0x0][0x28c] ;  /* 0x0000a30000047ab9 */ /* 0x000fe40000000800 */
[----:B------:R-:W-:-:S04]  /*11d0*/  UIADD3 UR4, UR4, 0x3f, URZ ;  /* 0x0000003f04047890 */ /* 0x000fc8000fffe03f */
[----:B------:R-:W-:-:S04]  /*11e0*/  USHF.R.S32.HI UR5, URZ, 0x1f, UR4 ;  /* 0x0000001f3f057899 */ /* 0x000fc80008011404 */
[----:B------:R-:W-:-:S04]  /*11f0*/  ULEA.HI UR5, UR5, UR4, URZ, 0x6 ;  /* 0x0000000405057291 */ /* 0x000fc8000f8f303f */
[----:B------:R-:W-:Y:S01]  /*1200*/  USHF.R.S32.HI UR37, URZ, 0x6, UR5 ;  /* 0x000000063f257899 */ /* 0x000fe20008011405 */
[----:B------:R-:W-:Y:S11]  /*1210*/  @!P1 BRA `(.L_x_12) ;  /* 0x0000007c00cc9947 */ /* 0x000ff60003800000 */
[----:B------:R-:W-:-:S06]  /*1220*/  UISETP.GT.U32.AND UP1, UPT, UR18, 0x1, UPT ;  /* 0x000000011200788c */ /* 0x000fcc000bf24070 */
[----:B------:R-:W-:-:S13]  /*1230*/  PLOP3.LUT P0, PT, PT, PT, UP1, 0x80, 0x0 ;  /* 0x000000000000781c */ /* 0x000fda0003f0f018 */
[----:B------:R-:W-:Y:S05]  /*1240*/  @P0 EXIT ;  /* 0x000000000000094d */ /* 0x000fea0003800000 */
.L_x_13:
[----:B------:R-:W-:-:S08]  /*1250*/  NOP ;  /* 0x0000000000007918 */ /* 0x000fd00000000000 */
[----:B------:R-:W0:Y:S02]  /*1260*/  USETMAXREG.TRY_ALLOC.CTAPOOL UP1, 0xe8 ;  /* 0x000000e8000079c8 */ /* 0x000e240008020600 */
[----:B0-----:R-:W-:-:S13]  /*1270*/  PLOP3.LUT P0, PT, PT, PT, UP1, 0x80, 0x0 ;  /* 0x000000000000781c */ /* 0x001fda0003f0f018 */
[----:B------:R-:W-:Y:S05]  /*1280*/  @!P0 BRA `(.L_x_13) ;  /* 0xfffffffc00f08947 */ /* 0x000fea000383ffff */
[----:B------:R-:W-:-:S13]  /*1290*/  LOP3.LUT P0, RZ, R5, 0xff, RZ, 0xc0, !PT ;  /* 0x000000ff05ff7812 */ /* 0x000fda000780c0ff */
[----:B------:R-:W-:Y:S05]  /*12a0*/  @!P0 EXIT ;  /* 0x000000000000894d */ /* 0x000fea0003800000 */
[----:B------:R-:W0:Y:S01]  /*12b0*/  S2UR UR5, SR_CgaCtaId ;  /* 0x00000000000579c3 */ /* 0x000e220000008800 */
[----:B------:R-:W-:Y:S01]  /*12c0*/  VIADD R6, R0, 0xffffffff ;  /* 0xffffffff00067836 */ /* 0x000fe20000000000 */
[----:B------:R-:W-:Y:S01]  /*12d0*/  SHF.R.S32.HI R4, RZ, 0x1f, R3 ;  /* 0x0000001fff047819 */ /* 0x000fe20000011403 */
[----:B------:R-:W-:Y:S01]  /*12e0*/  UMOV UR44, 0x400 ;  /* 0x00000400002c7882 */ /* 0x000fe20000000000 */
[----:B------:R-:W-:Y:S02]  /*12f0*/  USHF.R.U32.HI UR4, URZ, 0x2, UR37 ;  /* 0x000000023f047899 */ /* 0x000fe40008011625 */
[----:B------:R-:W-:Y:S01]  /*1300*/  R2UR UR46, R6 ;  /* 0x00000000062e72ca */ /* 0x000fe200000e0000 */
[----:B------:R-:W-:Y:S01]  /*1310*/  ULOP3.LUT UR45, UR37, 0x3, URZ, 0xc0, !UPT ;  /* 0x00000003252d7892 */ /* 0x000fe2000f8ec03f */
[CC--:B------:R-:W-:Y:S01]  /*1320*/  LEA.HI R0, R4.reuse, R3.reuse, RZ, 0x2 ;  /* 0x0000000304007211 */ /* 0x0c0fe200078f10ff */
[----:B------:R-:W-:Y:S01]  /*1330*/  UISETP.LT.AND UP1, UPT, UR37, 0x1, UPT ;  /* 0x000000012500788c */ /* 0x000fe2000bf21270 */
[----:B------:R-:W-:Y:S01]  /*1340*/  LEA.HI R4, R4, R3, RZ, 0x5 ;  /* 0x0000000304047211 */ /* 0x000fe200078f28ff */
[----:B------:R-:W-:Y:S01]  /*1350*/  ULOP3.LUT UR4, UR4, 0x1, URZ, 0xc0, !UPT ;  /* 0x0000000104047892 */ /* 0x000fe2000f8ec03f */
[--C-:B------:R-:W-:Y:S01]  /*1360*/  SHF.R.S32.HI R152, RZ, 0x2, R0.reuse ;  /* 0x00000002ff987819 */ /* 0x100fe20000011400 */
[----:B------:R-:W-:Y:S01]  /*1370*/  ULDC UR6, c[0x0][0x284] ;  /* 0x0000a10000067ab9 */ /* 0x000fe20000000800 */
[----:B------:R-:W-:Y:S01]  /*1380*/  SHF.R.S32.HI R5, RZ, 0x1f, R0 ;  /* 0x0000001fff057819 */ /* 0x000fe20000011400 */
[----:B------:R-:W-:Y:S01]  /*1390*/  USEL UR45, UR45, URZ, !UP0 ;  /* 0x0000003f2d2d7287 */ /* 0x000fe2000c000000 */
[----:B------:R-:W-:Y:S01]  /*13a0*/  LOP3.LUT R154, R0, 0xfffffffc, RZ, 0xc0, !PT ;  /* 0xfffffffc009a7812 */ /* 0x000fe200078ec0ff */
[----:B------:R-:W-:Y:S01]  /*13b0*/  USEL UR48, UR37, 0x1, UP1 ;  /* 0x0000000125307887 */ /* 0x000fe20008800000 */
[----:B------:R-:W-:Y:S01]  /*13c0*/  LEA.HI R5, R5, R152, RZ, 0x3 ;  /* 0x0000009805057211 */ /* 0x000fe200078f18ff */
[----:B------:R-:W-:Y:S01]  /*13d0*/  USHF.L.U32 UR46, UR46, 0x3, URZ ;  /* 0x000000032e2e7899 */ /* 0x000fe2000800063f */
[----:B------:R-:W-:Y:S01]  /*13e0*/  ISETP.NE.AND P0, PT, R6, RZ, PT ;  /* 0x000000ff0600720c */ /* 0x000fe20003f05270 */
[----:B------:R-:W-:Y:S01]  /*13f0*/  UISETP.EQ.U32.AND UP0, UPT, UR4, 0x1, !UP0 ;  /* 0x000000010400788c */ /* 0x000fe2000c702070 */
[----:B------:R-:W-:Y:S01]  /*1400*/  LOP3.LUT R5, R5, 0xfffffff8, RZ, 0xc0, !PT ;  /* 0xfffffff805057812 */ /* 0x000fe200078ec0ff */
[----:B------:R-:W-:Y:S01]  /*1410*/  IMAD.IADD R154, R3, 0x1, -R154 ;  /* 0x00000001039a7824 */ /* 0x000fe200078e0a9a */
[----:B0-----:R-:W-:Y:S01]  /*1420*/  ULEA UR44, UR5, UR44, 0x18 ;  /* 0x0000002c052c7291 */ /* 0x001fe2000f8ec03f */
[----:B------:R-:W-:Y:S01]  /*1430*/  IMAD.U32 R156, RZ, RZ, UR46 ;  /* 0x0000002eff9c7e24 */ /* 0x000fe2000f8e00ff */
[----:B------:R-:W-:Y:S01]  /*1440*/  SEL R168, RZ, 0x1, P0 ;  /* 0x00000001ffa87807 */ /* 0x000fe20000000000 */
[----:B------:R-:W-:Y:S01]  /*1450*/  IMAD.IADD R152, R152, 0x1, -R5 ;  /* 0x0000000198987824 */ /* 0x000fe200078e0a05 */
[----:B------:R-:W-:Y:S01]  /*1460*/  UIADD3 UR47, UR44, 0x50, URZ ;  /* 0x000000502c2f7890 */ /* 0x000fe2000fffe03f */
[----:B------:R-:W-:Y:S01]  /*1470*/  SHF.R.S32.HI R5, RZ, 0x5, R4 ;  /* 0x00000005ff057819 */ /* 0x000fe20000011404 */
[----:B------:R-:W-:Y:S01]  /*1480*/  ULOP3.LUT UR36, UR42, 0x1, URZ, 0xfc, !UPT ;  /* 0x000000012a247892 */ /* 0x000fe2000f8efc3f */
[C---:B------:R-:W-:Y:S01]  /*1490*/  LOP3.LUT R158, R156.reuse, 0x8, RZ, 0xc0, !PT ;  /* 0x000000089c9e7812 */ /* 0x040fe200078ec0ff */
[----:B------:R-:W-:Y:S01]  /*14a0*/  USHF.L.U32 UR43, UR37, 0x1, URZ ;  /* 0x00000001252b7899 */ /* 0x000fe2000800063f */
[--C-:B------:R-:W-:Y:S01]  /*14b0*/  SHF.R.S32.HI R153, RZ, 0x1f, R152.reuse ;  /* 0x0000001fff997819 */ /* 0x100fe20000011498 */
[C-C-:B------:R-:W-:Y:S01]  /*14c0*/  IMAD R159, R5.reuse, -0x10, -R152.reuse ;  /* 0xfffffff0059f7824 */ /* 0x140fe200078e0a98 */
[----:B------:R-:W-:Y:S01]  /*14d0*/  LOP3.LUT R156, R156, 0x8, RZ, 0xc, !PT ;  /* 0x000000089c9c7812 */ /* 0x000fe200078e0cff */
[----:B------:R-:W-:Y:S01]  /*14e0*/  IMAD.U32 R155, RZ, RZ, UR47 ;  /* 0x0000002fff9b7e24 */ /* 0x000fe2000f8e00ff */
[----:B------:R-:W-:Y:S01]  /*14f0*/  LOP3.LUT R158, R158, 0x18, RZ, 0x3c, !PT ;  /* 0x000000189e9e7812 */ /* 0x000fe200078e3cff */
[----:B------:R-:W-:Y:S01]  /*1500*/  IMAD.WIDE R152, R5, 0x10, R152 ;  /* 0x0000001005987825 */ /* 0x000fe200078e0298 */
[----:B------:R-:W-:-:S02]  /*1510*/  UIADD3 UR48, -UR48, UR37, URZ ;  /* 0x0000002530307290 */ /* 0x000fc4000fffe13f */
[----:B------:R-:W-:Y:S01]  /*1520*/  USEL UR49, URZ, 0x1, !UP0 ;  /* 0x000000013f317887 */ /* 0x000fe2000c000000 */
[----:B------:R-:W-:Y:S02]  /*1530*/  VIADD R157, R155, UR46 ;  /* 0x0000002e9b9d7c36 */ /* 0x000fe40008000000 */
[----:B------:R-:W-:-:S09]  /*1540*/  VIADD R159, R159, UR6 ;  /* 0x000000069f9f7c36 */ /* 0x000fd20008000000 */
.L_x_289:
[----:B------:R-:W-:Y:S01]  /*1550*/  SHF.L.U32 R0, R168, 0x1f, RZ ;  /* 0x0000001fa8007819 */ /* 0x000fe200000006ff */
[----:B------:R-:W-:Y:S02]  /*1560*/  ULDC UR4, c[0x0][0x28c] ;  /* 0x0000a30000047ab9 */ /* 0x000fe40000000800 */
[----:B------:R-:W-:Y:S01]  /*1570*/  ISETP.LT.AND P1, PT, RZ, UR4, PT ;  /* 0x00000004ff007c0c */ /* 0x000fe2000bf21270 */
[----:B------:R-:W0:Y:S02]  /*1580*/  SYNCS.PHASECHK.TRANS64.TRYWAIT P0, [R155+UR46], R0 ;  /* 0x000000009b0075a7 */ /* 0x000e24000800016e */
[----:B0-234-:R-:W-:Y:S10]  /*1590*/  @!P0 BRA `(.L_x_14) ;  /* 0x0000008c00108947 */ /* 0x01dff40003800000 */
.L_x_311:
[----:B------:R-:W-:Y:S05]  /*15a0*/  @P1 BRA `(.L_x_15) ;  /* 0x0000000000401947 */ /* 0x000fea0003800000 */
[----:B0-----:R-:W-:Y:S01]  /*15b0*/  MOV R0, 0x0 ;  /* 0x0000000000007802 */ /* 0x001fe20000000f00 */
[----:B------:R-:W-:Y:S01]  /*15c0*/  ULDC.64 UR4, c[0x4][0x68] ;  /* 0x01001a0000047ab9 */ /* 0x000fe20000000a00 */
[----:B------:R-:W-:Y:S01]  /*15d0*/  ULDC.64 UR6, c[0x4][0x8] ;  /* 0x0100020000067ab9 */ /* 0x000fe20000000a00 */
[----:B------:R-:W-:Y:S01]  /*15e0*/  IMAD.U32 R4, RZ, RZ, UR4 ;  /* 0x00000004ff047e24 */ /* 0x000fe2000f8e00ff */
[----:B------:R0:W1:Y:S01]  /*15f0*/  LDC.64 R14, c[0x4][R0] ;  /* 0x01000000000e7b82 */ /* 0x0000620000000a00 */
[----:B------:R-:W-:Y:S01]  /*1600*/  IMAD.U32 R5, RZ, RZ, UR5 ;  /* 0x00000005ff057e24 */ /* 0x000fe2000f8e00ff */
[----:B------:R-:W-:Y:S01]  /*1610*/  ULDC.64 UR4, c[0x4][0x70] ;  /* 0x01001c0000047ab9 */ /* 0x000fe20000000a00 */
[----:B------:R-:W-:Y:S02]  /*1620*/  IMAD.U32 R10, RZ, RZ, UR6 ;  /* 0x00000006ff0a7e24 */ /* 0x000fe4000f8e00ff */
[----:B------:R-:W-:Y:S02]  /*1630*/  IMAD.U32 R6, RZ, RZ, UR4 ;  /* 0x00000004ff067e24 */ /* 0x000fe4000f8e00ff */
[----:B------:R-:W-:-:S02]  /*1640*/  IMAD.U32 R7, RZ, RZ, UR5 ;  /* 0x00000005ff077e24 */ /* 0x000fc4000f8e00ff */
[----:B------:R-:W-:Y:S02]  /*1650*/  IMAD.U32 R11, RZ, RZ, UR7 ;  /* 0x00000007ff0b7e24 */ /* 0x000fe4000f8e00ff */
[----:B------:R-:W-:Y:S02]  /*1660*/  IMAD.MOV.U32 R8, RZ, RZ, 0x1e1 ;  /* 0x000001e1ff087424 */ /* 0x000fe400078e00ff */
[----:B------:R-:W-:Y:S02]  /*1670*/  IMAD.MOV.U32 R12, RZ, RZ, 0x1 ;  /* 0x00000001ff0c7424 */ /* 0x000fe400078e00ff */
[----:B0-----:R-:W-:-:S07]  /*1680*/  IMAD.MOV.U32 R13, RZ, RZ, RZ ;  /* 0x000000ffff0d7224 */ /* 0x001fce00078e00ff */
[----:B------:R-:W-:-:S07]  /*1690*/  LEPC R20, `(.L_x_15) ;  /* 0x000000001014794e */ /* 0x000fce0000000000 */
[----:B-1---5:R-:W-:Y:S05]  /*16a0*/  CALL.ABS.NOINC R14 ;  /* 0x000000000e007343 */ /* 0x022fea0003c00000 */
.L_x_15:
[----:B0-----:R-:W-:-:S05]  /*16b0*/  IMAD.U32 R0, RZ, RZ, UR36 ;  /* 0x00000024ff007e24 */ /* 0x001fca000f8e00ff */
[----:B------:R-:W-:-:S13]  /*16c0*/  ISETP.NE.AND P0, PT, R0, 0x3, PT ;  /* 0x000000030000780c */ /* 0x000fda0003f05270 */
[----:B------:R-:W-:Y:S05]  /*16d0*/  @!P0 BRA `(.L_x_16) ;  /* 0x0000000000048947 */ /* 0x000fea0003800000 */
[----:B------:R-:W-:Y:S01]  /*16e0*/  BPT.TRAP 0x1 ;  /* 0x000000040000795c */ /* 0x000fe20000300000 */
.L_x_16:
[----:B------:R-:W-:Y:S02]  /*16f0*/  IMAD.U32 R3, RZ, RZ, UR45 ;  /* 0x0000002dff037e24 */ /* 0x000fe4000f8e00ff */
[----:B------:R-:W-:-:S03]  /*1700*/  IMAD.U32 R0, RZ, RZ, UR49 ;  /* 0x00000031ff007e24 */ /* 0x000fc6000f8e00ff */
[----:B------:R-:W-:Y:S02]  /*1710*/  LEA R3, R3, UR44, 0x3 ;  /* 0x0000002c03037c11 */ /* 0x000fe4000f8e18ff */
[----:B------:R-:W-:-:S04]  /*1720*/  SHF.L.U32 R0, R0, 0x1f, RZ ;  /* 0x0000001f00007819 */ /* 0x000fc800000006ff */
[----:B------:R0:W1:Y:S01]  /*1730*/  SYNCS.PHASECHK.TRANS64.TRYWAIT P1, [R3+URZ], R0 ;  /* 0x00000000030075a7 */ /* 0x000062000802017f */
[----:B------:R-:W-:Y:S05]  /*1740*/  @!P0 BRA `(.L_x_17) ;  /* 0x0000000000048947 */ /* 0x000fea0003800000 */
[----:B------:R-:W-:Y:S01]  /*1750*/  BPT.TRAP 0x1 ;  /* 0x000000040000795c */ /* 0x000fe20000300000 */
.L_x_17:
[----:B------:R-:W-:-:S05]  /*1760*/  IMAD.U32 R4, RZ, RZ, UR48 ;  /* 0x00000030ff047e24 */ /* 0x000fca000f8e00ff */
[----:B------:R-:W-:Y:S01]  /*1770*/  ISETP.GE.AND P2, PT, R4, 0x1, PT ;  /* 0x000000010400780c */ /* 0x000fe20003f46270 */
[----:B-1----:R-:W-:-:S12]  /*1780*/  @P1 BRA `(.L_x_18) ;  /* 0x0000000000081947 */ /* 0x002fd80003800000 */
[----:B------:R-:W1:Y:S02]  /*1790*/  SYNCS.PHASECHK.TRANS64.TRYWAIT P1, [R3+URZ], R0 ;  /* 0x00000000030075a7 */ /* 0x000e64000802017f */
[----:B-1----:R-:W-:Y:S05]  /*17a0*/  @!P1 BRA `(.L_x_19) ;  /* 0x0000008800a09947 */ /* 0x002fea0003800000 */
.L_x_18:
[----:B------:R-:W-:Y:S05]  /*17b0*/  WARPSYNC.ALL ;  /* 0x0000000000007948 */ /* 0x000fea0003800000 */
[----:B------:R-:W-:Y:S01]  /*17c0*/  UIADD3 UR4, UR44, 0x180, URZ ;  /* 0x000001802c047890 */ /* 0x000fe2000fffe03f */
[----:B------:R-:W-:Y:S01]  /*17d0*/  WARPGROUP.ARRIVE ;  /* 0x00000000000079c5 */ /* 0x000fe20000000000 */
[----:B------:R-:W-:Y:S02]  /*17e0*/  UIADD3 UR5, UR44, 0x10180, URZ ;  /* 0x000101802c057890 */ /* 0x000fe4000fffe03f */
[----:B------:R-:W-:Y:S02]  /*17f0*/  USHF.R.U32.HI UR4, URZ, 0x4, UR4 ;  /* 0x000000043f047899 */ /* 0x000fe40008011604 */
[----:B------:R-:W-:-:S02]  /*1800*/  USHF.R.U32.HI UR5, URZ, 0x4, UR5 ;  /* 0x000000043f057899 */ /* 0x000fc40008011605 */
[----:B------:R-:W-:Y:S02]  /*1810*/  ULOP3.LUT UR4, UR4, 0x3fff, URZ, 0xc0, !UPT ;  /* 0x00003fff04047892 */ /* 0x000fe4000f8ec03f */
[----:B------:R-:W-:Y:S02]  /*1820*/  ULOP3.LUT UR5, UR5, 0x3fff, URZ, 0xc0, !UPT ;  /* 0x00003fff05057892 */ /* 0x000fe4000f8ec03f */
[----:B------:R-:W-:Y:S02]  /*1830*/  ULOP3.LUT UR8, UR4, 0x10000, URZ, 0xfc, !UPT ;  /* 0x0001000004087892 */ /* 0x000fe4000f8efc3f */
[----:B------:R-:W-:Y:S02]  /*1840*/  ULOP3.LUT UR9, UR5, 0x10000, URZ, 0xfc, !UPT ;  /* 0x0001000005097892 */ /* 0x000fe4000f8efc3f */
[----:B------:R-:W-:Y:S02]  /*1850*/  ULEA UR11, UR45, UR8, 0xa ;  /* 0x000000082d0b7291 */ /* 0x000fe4000f8e503f */
[----:B------:R-:W-:Y:S01]  /*1860*/  ULEA UR10, UR45, UR9, 0xc ;  /* 0x000000092d0a7291 */ /* 0x000fe2000f8e603f */
[----:B------:R-:W-:Y:S01]  /*1870*/  UMOV UR5, 0x40000040 ;  /* 0x4000004000057882 */ /* 0x000fe20000000000 */
[----:B------:R-:W-:-:S03]  /*1880*/  UMOV UR7, 0x40000040 ;  /* 0x4000004000077882 */ /* 0x000fc60000000000 */
[----:B------:R-:W-:Y:S02]  /*1890*/  UMOV UR4, UR11 ;  /* 0x0000000b00047c82 */ /* 0x000fe40008000000 */
[----:B------:R-:W-:Y:S02]  /*18a0*/  UMOV UR6, UR10 ;  /* 0x0000000a00067c82 */ /* 0x000fe40008000000 */
[----:B------:R-:W-:Y:S01]  /*18b0*/  HGMMA.64x256x8.F32.TF32 R24, gdesc[UR4], RZ, !UPT, gsb0 ;  /* 0x07e00000041879f0 */ /* 0x000fe2000c0028ff */
[----:B------:R-:W-:Y:S02]  /*18c0*/  UIADD3 UR4, UR11, 0x2, URZ ;  /* 0x000000020b047890 */ /* 0x000fe4000fffe03f */
[----:B------:R-:W-:Y:S01]  /*18d0*/  UIADD3 UR6, UR10, 0x2, URZ ;  /* 0x000000020a067890 */ /* 0x000fe2000fffe03f */
[----:B------:R-:W-:Y:S01]  /*18e0*/  UMOV UR5, 0x40000040 ;  /* 0x4000004000057882 */ /* 0x000fe20000000000 */
[----:B------:R-:W-:Y:S01]  /*18f0*/  UMOV UR7, 0x40000040 ;  /* 0x4000004000077882 */ /* 0x000fe20000000000 */
[----:B------:R-:W-:-:S02]  /*1900*/  WARPGROUP.DEPBAR.LE gsb0, 0x0 ;  /* 0x00008000000079c5 */ /* 0x000fc40000010000 */
[----:B------:R-:W-:-:S15]  /*1910*/  WARPGROUP.ARRIVE ;  /* 0x00000000000079c5 */ /* 0x000fde0000000000 */
[----:B------:R-:W-:-:S05]  /*1920*/  NOP ;  /* 0x0000000000007918 */ /* 0x000fca0000000000 */
[----:B------:R-:W-:Y:S01]  /*1930*/  HGMMA.64x256x8.F32.TF32 R24, gdesc[UR4], R24, gsb0 ;  /* 0x07e00000041879f0 */ /* 0x000fe20008002818 */
[----:B------:R-:W-:Y:S02]  /*1940*/  UIADD3 UR4, UR11, 0x4, URZ ;  /* 0x000000040b047890 */ /* 0x000fe4000fffe03f */
[----:B------:R-:W-:Y:S01]  /*1950*/  UIADD3 UR6, UR10, 0x4, URZ ;  /* 0x000000040a067890 */ /* 0x000fe2000fffe03f */
[----:B------:R-:W-:Y:S01]  /*1960*/  UMOV UR5, 0x40000040 ;  /* 0x4000004000057882 */ /* 0x000fe20000000000 */
[----:B------:R-:W-:Y:S01]  /*1970*/  UMOV UR7, 0x40000040 ;  /* 0x4000004000077882 */ /* 0x000fe20000000000 */
[----:B------:R-:W-:Y:S02]  /*1980*/  WARPGROUP.DEPBAR.LE gsb0, 0x0 ;  /* 0x00008000000079c5 */ /* 0x000fe40000010000 */
        /* <DEDUP_REMOVED lines=42> */
[----:B------:R-:W-:Y:S03]  /*1c30*/  HGMMA.64x256x8.F32.TF32 R24, gdesc[UR4], R24, gsb0 ;  /* 0x07e00000041879f0 */ /* 0x000fe60008002818 */
[----:B------:R-:W-:Y:S02]  /*1c40*/  WARPGROUP.DEPBAR.LE gsb0, 0x0 ;  /* 0x00008000000079c5 */ /* 0x000fe40000010000 */
[----:B------:R-:W-:Y:S05]  /*1c50*/  @!P2 BRA `(.L_x_20) ;  /* 0x0000000400a0a947 */ /* 0x000fea0003800000 */
[----:B------:R-:W-:Y:S01]  /*1c60*/  UIADD3 UR10, UR45, 0x1, URZ ;  /* 0x000000012d0a7890 */ /* 0x000fe2000fffe03f */
[----:B01----:R-:W-:Y:S01]  /*1c70*/  IMAD.U32 R0, RZ, RZ, UR48 ;  /* 0x00000030ff007e24 */ /* 0x003fe2000f8e00ff */
[----:B------:R-:W-:Y:S02]  /*1c80*/  UMOV UR11, UR45 ;  /* 0x0000002d000b7c82 */ /* 0x000fe40008000000 */
[----:B------:R-:W-:-:S04]  /*1c90*/  UISETP.NE.AND UP0, UPT, UR10, 0x4, UPT ;  /* 0x000000040a00788c */ /* 0x000fc8000bf05270 */
[----:B------:R-:W-:Y:S02]  /*1ca0*/  USEL UR4, URZ, 0x1, UP0 ;  /* 0x000000013f047887 */ /* 0x000fe40008000000 */
[----:B------:R-:W-:Y:S02]  /*1cb0*/  USEL UR10, UR10, URZ, UP0 ;  /* 0x0000003f0a0a7287 */ /* 0x000fe40008000000 */
[----:B------:R-:W-:-:S06]  /*1cc0*/  ULOP3.LUT UR4, UR49, UR4, URZ, 0x3c, !UPT ;  /* 0x0000000431047292 */ /* 0x000fcc000f8e3c3f */
[----:B------:R-:W-:-:S07]  /*1cd0*/  IMAD.U32 R5, RZ, RZ, UR4 ;  /* 0x00000004ff057e24 */ /* 0x000fce000f8e00ff */
.L_x_27:
[----:B01----:R-:W-:Y:S05]  /*1ce0*/  @!P0 BRA `(.L_x_21) ;  /* 0x0000000000048947 */ /* 0x003fea0003800000 */
[----:B------:R-:W-:Y:S01]  /*1cf0*/  BPT.TRAP 0x1 ;  /* 0x000000040000795c */ /* 0x000fe20000300000 */
.L_x_21:
[----:B------:R-:W-:Y:S01]  /*1d00*/  ULEA UR4, UR10, UR44, 0x3 ;  /* 0x0000002c0a047291 */ /* 0x000fe2000f8e183f */
[----:B------:R-:W-:-:S08]  /*1d10*/  SHF.L.U32 R3, R5, 0x1f, RZ ;  /* 0x0000001f05037819 */ /* 0x000fd000000006ff */
[----:B------:R0:W1:Y:S01]  /*1d20*/  SYNCS.PHASECHK.TRANS64.TRYWAIT P1, [UR4], R3 ;  /* 0x00000003ff0075a7 */ /* 0x0000620008020144 */
[----:B------:R-:W-:Y:S05]  /*1d30*/  @!P0 BRA `(.L_x_22) ;  /* 0x0000000000048947 */ /* 0x000fea0003800000 */
[----:B------:R-:W-:Y:S01]  /*1d40*/  BPT.TRAP 0x1 ;  /* 0x000000040000795c */ /* 0x000fe20000300000 */
.L_x_22:
[----:B-1----:R-:W-:Y:S05]  /*1d50*/  @P1 BRA `(.L_x_23) ;  /* 0x0000000000081947 */ /* 0x002fea0003800000 */
[----:B------:R-:W1:Y:S02]  /*1d60*/  SYNCS.PHASECHK.TRANS64.TRYWAIT P1, [UR4], R3 ;  /* 0x00000003ff0075a7 */ /* 0x000e640008020144 */
[----:B-1----:R-:W-:Y:S05]  /*1d70*/  @!P1 BRA `(.L_x_24) ;  /* 0x0000008400409947 */ /* 0x002fea0003800000 */
.L_x_23:
[----:B------:R-:W-:Y:S01]  /*1d80*/  ULEA UR13, UR10, UR8, 0xa ;  /* 0x000000080a0d7291 */ /* 0x000fe2000f8e503f */
[----:B------:R-:W-:Y:S01]  /*1d90*/  WARPGROUP.ARRIVE ;  /* 0x00000000000079c5 */ /* 0x000fe20000000000 */
[----:B------:R-:W-:Y:S01]  /*1da0*/  ULEA UR12, UR10, UR9, 0xc ;  /* 0x000000090a0c7291 */ /* 0x000fe2000f8e603f */
[----:B------:R-:W-:Y:S01]  /*1db0*/  UMOV UR5, 0x40000040 ;  /* 0x4000004000057882 */ /* 0x000fe20000000000 */
[----:B------:R-:W-:-:S03]  /*1dc0*/  UMOV UR7, 0x40000040 ;  /* 0x4000004000077882 */ /* 0x000fc60000000000 */
[----:B------:R-:W-:Y:S02]  /*1dd0*/  UMOV UR4, UR13 ;  /* 0x0000000d00047c82 */ /* 0x000fe40008000000 */
[----:B------:R-:W-:Y:S02]  /*1de0*/  UMOV UR6, UR12 ;  /* 0x0000000c00067c82 */ /* 0x000fe40008000000 */
[----:B------:R-:W-:Y:S01]  /*1df0*/  HGMMA.64x256x8.F32.TF32 R24, gdesc[UR4], R24, gsb0 ;  /* 0x07e00000041879f0 */ /* 0x000fe20008002818 */
        /* <DEDUP_REMOVED lines=58> */
[----:B------:R-:W-:Y:S01]  /*21a0*/  BPT.TRAP 0x1 ;  /* 0x000000040000795c */ /* 0x000fe20000300000 */
.L_x_25:
[----:B------:R-:W-:Y:S02]  /*21b0*/  UISETP.GT.U32.AND UP0, UPT, UR42, 0x1, UPT ;  /* 0x000000012a00788c */ /* 0x000fe4000bf04070 */
[----:B------:R-:W-:-:S04]  /*21c0*/  ULEA UR4, UR11, UR44, 0x3 ;  /* 0x0000002c0b047291 */ /* 0x000fc8000f8e183f */
[----:B------:R-:W-:Y:S01]  /*21d0*/  UIADD3 UR4, UR4, 0x20, URZ ;  /* 0x0000002004047890 */ /* 0x000fe2000fffe03f */
[----:B------:R-:W-:-:S03]  /*21e0*/  PLOP3.LUT P1, PT, PT, PT, UP0, 0x80, 0x0 ;  /* 0x000000000000781c */ /* 0x000fc60003f2f008 */
[----:B------:R-:W-:-:S09]  /*21f0*/  UPRMT UR4, URZ, 0x654, UR4 ;  /* 0x000006543f047896 */ /* 0x000fd20008000004 */
[----:B------:R-:W-:Y:S01]  /*2200*/  SYNCS.ARRIVE.TRANS64.RED.A1T0 RZ, [UR4], RZ ;  /* 0x000000ffffff79a7 */ /* 0x000fe20008100404 */
[----:B------:R-:W-:Y:S05]  /*2210*/  @P1 BRA `(.L_x_26) ;  /* 0x0000000000041947 */ /* 0x000fea0003800000 */
[----:B------:R-:W-:Y:S01]  /*2220*/  BPT.TRAP 0x1 ;  /* 0x000000040000795c */ /* 0x000fe20000300000 */
.L_x_26:
[----:B------:R-:W-:Y:S01]  /*2230*/  UIADD3 UR10, UR10, 0x1, URZ ;  /* 0x000000010a0a7890 */ /* 0x000fe2000fffe03f */
[C---:B------:R-:W-:Y:S01]  /*2240*/  ISETP.GT.AND P1, PT, R0.reuse, 0x1, PT ;  /* 0x000000010000780c */ /* 0x040fe20003f24270 */
[----:B------:R-:W-:Y:S01]  /*2250*/  UIADD3 UR11, UR11, 0x1, URZ ;  /* 0x000000010b0b7890 */ /* 0x000fe2000fffe03f */
[----:B------:R-:W-:Y:S01]  /*2260*/  VIADD R0, R0, 0xffffffff ;  /* 0xffffffff00007836 */ /* 0x000fe20000000000 */
[----:B------:R-:W-:Y:S02]  /*2270*/  UISETP.NE.AND UP0, UPT, UR10, 0x4, UPT ;  /* 0x000000040a00788c */ /* 0x000fe4000bf05270 */
[----:B------:R-:W-:Y:S02]  /*2280*/  UISETP.NE.AND UP1, UPT, UR11, 0x4, UPT ;  /* 0x000000040b00788c */ /* 0x000fe4000bf25270 */
[----:B------:R-:W-:Y:S02]  /*2290*/  USEL UR4, URZ, 0x1, UP0 ;  /* 0x000000013f047887 */ /* 0x000fe40008000000 */
[----:B------:R-:W-:-:S02]  /*22a0*/  USEL UR10, UR10, URZ, UP0 ;  /* 0x0000003f0a0a7287 */ /* 0x000fc40008000000 */
[----:B------:R-:W-:Y:S02]  /*22b0*/  USEL UR11, UR11, URZ, UP1 ;  /* 0x0000003f0b0b7287 */ /* 0x000fe40008800000 */
[----:B------:R-:W-:Y:S01]  /*22c0*/  LOP3.LUT R5, R5, UR4, RZ, 0x3c, !PT ;  /* 0x0000000405057c12 */ /* 0x000fe2000f8e3cff */
[----:B------:R-:W-:Y:S09]  /*22d0*/  @P1 BRA `(.L_x_27) ;  /* 0xfffffff800801947 */ /* 0x000ff2000383ffff */
.L_x_20:
[----:B01----:R-:W0:Y:S01]  /*22e0*/  LDC R0, c[0x0][0x28c] ;  /* 0x0000a300ff007b82 */ /* 0x003e220000000800 */
[----:B------:R1:W-:Y:S01]  /*22f0*/  SYNCS.ARRIVE.TRANS64.A1T0 RZ, [R156+UR47], RZ ;  /* 0x000000ff9cff79a7 */ /* 0x0003e2000810002f */
[----:B0-----:R-:W-:-:S13]  /*2300*/  ISETP.GE.AND P1, PT, R0, 0x1, PT ;  /* 0x000000010000780c */ /* 0x001fda0003f26270 */
[----:B-1----:R-:W-:Y:S05]  /*2310*/  @!P1 BRA `(.L_x_28) ;  /* 0x0000000000309947 */ /* 0x002fea0003800000 */
[----:B------:R-:W-:Y:S05]  /*2320*/  @!P0 BRA `(.L_x_29) ;  /* 0x0000000000048947 */ /* 0x000fea0003800000 */
[----:B------:R-:W-:Y:S01]  /*2330*/  BPT.TRAP 0x1 ;  /* 0x000000040000795c */ /* 0x000fe20000300000 */
.L_x_29:
[----:B------:R-:W-:Y:S02]  /*2340*/  UIADD3 UR4, UR48, UR45, URZ ;  /* 0x0000002d30047290 */ /* 0x000fe4000fffe03f */
[----:B------:R-:W-:Y:S02]  /*2350*/  UISETP.GT.U32.AND UP0, UPT, UR42, 0x1, UPT ;  /* 0x000000012a00788c */ /* 0x000fe4000bf04070 */
[----:B------:R-:W-:-:S04]  /*2360*/  USHF.L.U32 UR4, UR4, 0x3, URZ ;  /* 0x0000000304047899 */ /* 0x000fc8000800063f */
[----:B------:R-:W-:Y:S01]  /*2370*/  ULOP3.LUT UR4, UR4, 0x18, URZ, 0xc0, !UPT ;  /* 0x0000001804047892 */ /* 0x000fe2000f8ec03f */
[----:B------:R-:W-:-:S03]  /*2380*/  PLOP3.LUT P0, PT, PT, PT, UP0, 0x80, 0x0 ;  /* 0x000000000000781c */ /* 0x000fc60003f0f008 */
[----:B------:R-:W-:-:S04]  /*2390*/  UIADD3 UR4, UR44, 0x20, UR4 ;  /* 0x000000202c047890 */ /* 0x000fc8000fffe004 */
[----:B------:R-:W-:-:S09]  /*23a0*/  UPRMT UR4, URZ, 0x654, UR4 ;  /* 0x000006543f047896 */ /* 0x000fd20008000004 */
[----:B------:R-:W-:Y:S01]  /*23b0*/  SYNCS.ARRIVE.TRANS64.RED.A1T0 RZ, [UR4], RZ ;  /* 0x000000ffffff79a7 */ /* 0x000fe20008100404 */
[----:B------:R-:W-:Y:S05]  /*23c0*/  @P0 BRA `(.L_x_28) ;  /* 0x0000000000040947 */ /* 0x000fea0003800000 */
[----:B------:R-:W-:Y:S01]  /*23d0*/  BPT.TRAP 0x1 ;  /* 0x000000040000795c */ /* 0x000fe20000300000 */
.L_x_28:
[----:B------:R-:W-:Y:S01]  /*23e0*/  SHF.L.U32 R0, R168, 0x1f, RZ ;  /* 0x0000001fa8007819 */ /* 0x000fe200000006ff */
[----:B------:R-:W-:Y:S01]  /*23f0*/  UIADD3 UR45, UR43, UR45, URZ ;  /* 0x0000002d2b2d7290 */ /* 0x000fe2000fffe03f */
[----:B------:R-:W0:Y:S01]  /*2400*/  LDC R7, c[0x0][0x288] ;  /* 0x0000a200ff077b82 */ /* 0x000e220000000800 */
[----:B------:R-:W-:Y:S02]  /*2410*/  IMAD.SHL.U32 R12, R154, 0x2, RZ ;  /* 0x000000029a0c7824 */ /* 0x000fe400078e00ff */
[----:B------:R-:W-:Y:S02]  /*2420*/  USHF.R.U32.HI UR4, URZ, 0x2, UR45 ;  /* 0x000000023f047899 */ /* 0x000fe4000801162d */
[----:B------:R-:W-:Y:S01]  /*2430*/  UISETP.GT.U32.AND UP0, UPT, UR45, 0x3, UPT ;  /* 0x000000032d00788c */ /* 0x000fe2000bf04070 */
[----:B------:R-:W-:Y:S01]  /*2440*/  SHF.R.S32.HI R13, RZ, 0x1f, R12 ;  /* 0x0000001fff0d7819 */ /* 0x000fe2000001140c */
[----:B------:R-:W-:Y:S01]  /*2450*/  ULOP3.LUT UR4, UR4, 0x1, URZ, 0xc0, !UPT ;  /* 0x0000000104047892 */ /* 0x000fe2000f8ec03f */
[----:B------:R-:W1:Y:S01]  /*2460*/  SYNCS.PHASECHK.TRANS64.TRYWAIT P0, [R155+UR46+0x10], R0 ;  /* 0x000010009b0075a7 */ /* 0x000e62000800016e */
[----:B------:R-:W-:-:S02]  /*2470*/  UISETP.LT.U32.AND UP0, UPT, UR43, 0x4, UP0 ;  /* 0x000000042b00788c */ /* 0x000fc40008701070 */
[----:B------:R-:W-:Y:S02]  /*2480*/  UISETP.NE.U32.AND UP1, UPT, UR4, 0x1, UPT ;  /* 0x000000010400788c */ /* 0x000fe4000bf25070 */
[----:B------:R-:W-:Y:S02]  /*2490*/  USEL UR5, URZ, 0x1, !UP0 ;  /* 0x000000013f057887 */ /* 0x000fe4000c000000 */
[----:B------:R-:W-:Y:S02]  /*24a0*/  UISETP.GT.U32.AND UP1, UPT, UR43, 0x3, !UP1 ;  /* 0x000000032b00788c */ /* 0x000fe4000cf24070 */
[----:B------:R-:W-:Y:S02]  /*24b0*/  ULOP3.LUT UR45, UR45, 0x3, URZ, 0xc0, !UPT ;  /* 0x000000032d2d7892 */ /* 0x000fe4000f8ec03f */
[----:B------:R-:W-:-:S04]  /*24c0*/  USEL UR4, URZ, 0x1, !UP1 ;  /* 0x000000013f047887 */ /* 0x000fc8000c800000 */
[----:B------:R-:W-:Y:S01]  /*24d0*/  ULOP3.LUT UR49, UR4, UR49, UR5, 0x96, !UPT ;  /* 0x0000003104317292 */ /* 0x000fe2000f8e9605 */
[----:B01----:R-:W-:Y:S11]  /*24e0*/  @!P0 BRA `(.L_x_30) ;  /* 0x0000007c007c8947 */ /* 0x003ff60003800000 */
.L_x_312:
[----:B------:R-:W-:Y:S01]  /*24f0*/  IMAD.SHL.U32 R6, R18, 0x40, RZ ;  /* 0x0000004012067824 */ /* 0x000fe200078e00ff */
[----:B------:R-:W-:Y:S01]  /*2500*/  ULDC UR6, c[0x0][0x284] ;  /* 0x0000a10000067ab9 */ /* 0x000fe20000000800 */
[----:B------:R-:W-:Y:S01]  /*2510*/  IMAD.SHL.U32 R14, R2, 0x100, RZ ;  /* 0x00000100020e7824 */ /* 0x000fe200078e00ff */
[----:B------:R-:W-:Y:S01]  /*2520*/  SHF.R.S32.HI R161, RZ, 0x1f, R19 ;  /* 0x0000001fffa17819 */ /* 0x000fe20000011413 */
[----:B------:R-:W-:Y:S01]  /*2530*/  ULDC.64 UR4, c[0x0][0x5d0] ;  /* 0x0001740000047ab9 */ /* 0x000fe20000000a00 */
[----:B------:R-:W-:Y:S01]  /*2540*/  ISETP.GE.AND P0, PT, R6, UR6, PT ;  /* 0x0000000606007c0c */ /* 0x000fe2000bf06270 */
[----:B------:R-:W-:Y:S01]  /*2550*/  IMAD.WIDE.U32 R2, R19, UR4, R12 ;  /* 0x0000000413027c25 */ /* 0x000fe2000f8e000c */
[----:B------:R-:W-:Y:S02]  /*2560*/  SHF.R.S32.HI R15, RZ, 0x1f, R14 ;  /* 0x0000001fff0f7819 */ /* 0x000fe4000001140e */
[C---:B------:R-:W-:Y:S01]  /*2570*/  ISETP.GE.OR P0, PT, R14.reuse, R7, P0 ;  /* 0x000000070e00720c */ /* 0x040fe20000706670 */
[----:B0-----:R-:W-:Y:S01]  /*2580*/  IMAD R0, R161, UR4, RZ ;  /* 0x00000004a1007c24 */ /* 0x001fe2000f8e02ff */
[----:B------:R-:W-:-:S03]  /*2590*/  IADD3 R4, P1, R14, R2, RZ ;  /* 0x000000020e047210 */ /* 0x000fc60007f3e0ff */
[----:B------:R-:W-:-:S05]  /*25a0*/  IMAD R5, R19, UR5, R0 ;  /* 0x0000000513057c24 */ /* 0x000fca000f8e0200 */
[----:B------:R-:W-:-:S03]  /*25b0*/  IADD3.X R5, R15, R3, R5, P1, !PT ;  /* 0x000000030f057210 */ /* 0x000fc60000ffe405 */
[----:B------:R-:W-:Y:S05]  /*25c0*/  @P0 BRA `(.L_x_31) ;  /* 0x00000064000c0947 */ /* 0x000fea0003800000 */
[----:B------:R-:W0:Y:S01]  /*25d0*/  LDC.64 R10, c[0x0][0x5c8] ;  /* 0x00017200ff0a7b82 */ /* 0x000e220000000a00 */
[----:B-----5:R-:W-:Y:S01]  /*25e0*/  FSETP.NEU.AND P0, PT, R22, RZ, PT ;  /* 0x000000ff1600720b */ /* 0x020fe20003f0d000 */
[----:B------:R-:W-:Y:S01]  /*25f0*/  IMAD R3, R154, -0x2, R7 ;  /* 0xfffffffe9a037824 */ /* 0x000fe200078e0207 */
[----:B------:R-:W-:Y:S01]  /*2600*/  BSSY B0, `(.L_x_31) ;  /* 0x000063f000007945 */ /* 0x000fe20003800000 */
[----:B------:R-:W-:-:S04]  /*2610*/  IMAD.WIDE R170, R18, 0x40, R152 ;  /* 0x0000004012aa7825 */ /* 0x000fc800078e0298 */
[----:B------:R-:W-:Y:S02]  /*2620*/  IMAD.IADD R0, R3, 0x1, -R14 ;  /* 0x0000000103007824 */ /* 0x000fe400078e0a0e */
[----:B------:R-:W-:-:S03]  /*2630*/  IMAD.IADD R2, R159, 0x1, -R6 ;  /* 0x000000019f027824 */ /* 0x000fc600078e0a06 */
[----:B------:R-:W-:-:S04]  /*2640*/  ISETP.GT.AND P1, PT, R0, RZ, PT ;  /* 0x000000ff0000720c */ /* 0x000fc80003f24270 */
[----:B------:R-:W-:Y:S01]  /*2650*/  ISETP.GT.AND P3, PT, R2, RZ, P1 ;  /* 0x000000ff0200720c */ /* 0x000fe20000f64270 */
[-C--:B0-----:R-:W-:Y:S02]  /*2660*/  IMAD R3, R171, R10.reuse, RZ ;  /* 0x0000000aab037224 */ /* 0x081fe400078e02ff */
[----:B------:R-:W-:-:S04]  /*2670*/  IMAD.WIDE.U32 R172, R170, R10, R4 ;  /* 0x0000000aaaac7225 */ /* 0x000fc800078e0004 */
[----:B------:R-:W-:-:S04]  /*2680*/  IMAD R3, R170, R11, R3 ;  /* 0x0000000baa037224 */ /* 0x000fc800078e0203 */
[----:B------:R-:W-:Y:S01]  /*2690*/  IMAD.IADD R177, R173, 0x1, R3 ;  /* 0x00000001adb17824 */ /* 0x000fe200078e0203 */
[----:B------:R-:W-:Y:S06]  /*26a0*/  @!P0 BRA `(.L_x_32) ;  /* 0x0000004400988947 */ /* 0x000fec0003800000 */
[----:B------:R-:W0:Y:S01]  /*26b0*/  LDC.64 R20, c[0x0][0x5b8] ;  /* 0x00016e00ff147b82 */ /* 0x000e220000000a00 */
[----:B------:R-:W-:-:S07]  /*26c0*/  ULDC.64 UR4, c[0x0][0x5c0] ;  /* 0x0001700000047ab9 */ /* 0x000fce0000000a00 */
[----:B------:R-:W1:Y:S08]  /*26d0*/  LDC.64 R174, c[0x0][0x5b0] ;  /* 0x00016c00ffae7b82 */ /* 0x000e700000000a00 */
[----:B------:R-:W2:Y:S01]  /*26e0*/  LDC.64 R8, c[0x0][0x5a8] ;  /* 0x00016a00ff087b82 */ /* 0x000ea20000000a00 */
[-C--:B0-----:R-:W-:Y:S02]  /*26f0*/  IMAD R6, R161, R20.reuse, RZ ;  /* 0x00000014a1067224 */ /* 0x081fe400078e02ff */
[----:B------:R-:W-:-:S04]  /*2700*/  IMAD.WIDE.U32 R4, R19, R20, R12 ;  /* 0x0000001413047225 */ /* 0x000fc800078e000c */
[----:B------:R-:W-:Y:S01]  /*2710*/  IMAD R169, R19, R21, R6 ;  /* 0x0000001513a97224 */ /* 0x000fe200078e0206 */
[----:B------:R-:W-:Y:S01]  /*2720*/  IADD3 R160, P0, R14, R4, RZ ;  /* 0x000000040ea07210 */ /* 0x000fe20007f1e0ff */
[----:B-1----:R-:W-:-:S03]  /*2730*/  IMAD R3, R171, R174, RZ ;  /* 0x000000aeab037224 */ /* 0x002fc600078e02ff */
[----:B------:R-:W-:Y:S01]  /*2740*/  IADD3.X R161, R15, R5, R169, P0, !PT ;  /* 0x000000050fa17210 */ /* 0x000fe200007fe4a9 */
[C---:B------:R-:W-:Y:S02]  /*2750*/  IMAD R171, R170.reuse, R175, R3 ;  /* 0x000000afaaab7224 */ /* 0x040fe400078e0203 */
[----:B------:R-:W-:-:S04]  /*2760*/  IMAD.WIDE.U32 R4, R170, R174, R160 ;  /* 0x000000aeaa047225 */ /* 0x000fc800078e00a0 */
[----:B------:R-:W-:Y:S01]  /*2770*/  IMAD.IADD R3, R5, 0x1, R171 ;  /* 0x0000000105037824 */ /* 0x000fe200078e02ab */
[----:B--2---:R-:W-:-:S04]  /*2780*/  LEA R162, P0, R4, R8, 0x2 ;  /* 0x0000000804a27211 */ /* 0x004fc800078010ff */
[----:B------:R-:W-:-:S05]  /*2790*/  LEA.HI.X R163, R4, R9, R3, 0x2, P0 ;  /* 0x0000000904a37211 */ /* 0x000fca00000f1403 */
[----:B------:R0:W2:Y:S01]  /*27a0*/  @P3 LDG.E.LTC128B R3, desc[UR50][R162.64] ;  /* 0x00000032a2033981 */ /* 0x0000a2000c1e1920 */
[----:B------:R-:W-:Y:S01]  /*27b0*/  IMAD.WIDE.U32 R4, R170, R174, R14 ;  /* 0x000000aeaa047225 */ /* 0x000fe200078e000e */
[----:B------:R-:W-:Y:S01]  /*27c0*/  SHF.L.U64.HI R167, R174, 0x3, R175 ;  /* 0x00000003aea77819 */ /* 0x000fe200000102af */
[----:B------:R-:W-:Y:S01]  /*27d0*/  BSSY B1, `(.L_x_33) ;  /* 0x0000017000017945 */ /* 0x000fe20003800000 */
[----:B------:R-:W-:Y:S01]  /*27e0*/  ISETP.GT.AND P1, PT, R2, 0x8, P1 ;  /* 0x000000080200780c */ /* 0x000fe20000f24270 */
[----:B------:R-:W-:Y:S01]  /*27f0*/  IMAD.SHL.U32 R166, R174, 0x8, RZ ;  /* 0x00000008aea67824 */ /* 0x000fe200078e00ff */
[----:B------:R-:W-:-:S03]  /*2800*/  IADD3 R164, P0, R12, R4, RZ ;  /* 0x000000040ca47210 */ /* 0x000fc60007f1e0ff */
[----:B------:R-:W-:Y:S01]  /*2810*/  IMAD.WIDE.U32 R166, R170, R174, R166 ;  /* 0x000000aeaaa67225 */ /* 0x000fe200078e00a6 */
[----:B------:R-:W-:Y:S02]  /*2820*/  IADD3.X R165, R13, R171, R5, P0, !PT ;  /* 0x000000ab0da57210 */ /* 0x000fe400007fe405 */
[C---:B------:R-:W-:Y:S01]  /*2830*/  LEA R4, P0, R172.reuse, UR4, 0x2 ;  /* 0x00000004ac047c11 */ /* 0x040fe2000f8010ff */
[----:B------:R-:W-:Y:S02]  /*2840*/  IMAD.IADD R171, R171, 0x1, R167 ;  /* 0x00000001abab7824 */ /* 0x000fe400078e02a7 */
[----:B------:R-:W-:Y:S01]  /*2850*/  IMAD.WIDE.U32 R164, R19, R20, R164 ;  /* 0x0000001413a47225 */ /* 0x000fe200078e00a4 */
[----:B------:R-:W-:Y:S02]  /*2860*/  LEA.HI.X R5, R172, UR5, R177, 0x2, P0 ;  /* 0x00000005ac057c11 */ /* 0x000fe400080f14b1 */
[----:B------:R-:W-:Y:S01]  /*2870*/  ISETP.GT.AND P0, PT, R0, 0x1, PT ;  /* 0x000000010000780c */ /* 0x000fe20003f04270 */
[----:B------:R-:W-:Y:S01]  /*2880*/  IMAD.IADD R7, R169, 0x1, R165 ;  /* 0x00000001a9077824 */ /* 0x000fe200078e02a5 */
[----:B------:R-:W-:-:S02]  /*2890*/  LEA R6, P2, R164, R8, 0x2 ;  /* 0x00000008a4067211 */ /* 0x000fc400078410ff */
[----:B------:R-:W-:Y:S02]  /*28a0*/  ISETP.GT.AND P5, PT, R2, RZ, P0 ;  /* 0x000000ff0200720c */ /* 0x000fe400007a4270 */
[----:B------:R-:W-:Y:S02]  /*28b0*/  LEA.HI.X R7, R164, R9, R7, 0x2, P2 ;  /* 0x00000009a4077211 */ /* 0x000fe400010f1407 */
[----:B0-----:R-:W-:-:S04]  /*28c0*/  IADD3 R162, P2, R160, R166, RZ ;  /* 0x000000a6a0a27210 */ /* 0x001fc80007f5e0ff */
[----:B------:R-:W-:Y:S01]  /*28d0*/  LEA R160, P4, R162, R8, 0x2 ;  /* 0x00000008a2a07211 */ /* 0x000fe200078810ff */
[----:B--2---:R-:W-:-:S04]  /*28e0*/  FMUL R21, R3, R22 ;  /* 0x0000001603157220 */ /* 0x004fc80000400000 */
[----:B------:R-:W-:Y:S01]  /*28f0*/  FFMA R163, R24, R23, R21 ;  /* 0x0000001718a37223 */ /* 0x000fe20000000015 */
[----:B------:R-:W-:-:S04]  /*2900*/  IMAD.X R21, R171, 0x1, R161, P2 ;  /* 0x00000001ab157824 */ /* 0x000fc800010e06a1 */
[----:B------:R0:W-:Y:S01]  /*2910*/  @P3 STG.E desc[UR50][R4.64], R163 ;  /* 0x000000a304003986 */ /* 0x0001e2000c101932 */
[----:B------:R-:W-:Y:S05]  /*2920*/  @!P5 BRA `(.L_x_34) ;  /* 0x000000000004d947 */ /* 0x000fea0003800000 */
[----:B------:R1:W5:Y:S02]  /*2930*/  LDG.E.LTC128B R3, desc[UR50][R6.64+0x4] ;  /* 0x0000043206037981 */ /* 0x000364000c1e1920 */
.L_x_34:
[----:B------:R-:W-:Y:S05]  /*2940*/  BSYNC B1 ;  /* 0x0000000000017941 */ /* 0x000fea0003800000 */
.L_x_33:
[----:B-----5:R-:W-:Y:S01]  /*2950*/  FMUL R18, R3, R22 ;  /* 0x0000001603127220 */ /* 0x020fe20000400000 */
[----:B------:R-:W-:-:S03]  /*2960*/  LEA.HI.X R161, R162, R9, R21, 0x2, P4 ;  /* 0x00000009a2a17211 */ /* 0x000fc600020f1415 */
[----:B0-----:R-:W-:Y:S01]  /*2970*/  FFMA R163, R25, R23, R18 ;  /* 0x0000001719a37223 */ /* 0x001fe20000000012 */
[----:B------:R-:W-:-:S04]  /*2980*/  IMAD.MOV.U32 R25, RZ, RZ, R3 ;  /* 0x000000ffff197224 */ /* 0x000fc800078e0003 */
[----:B------:R0:W-:Y:S04]  /*2990*/  @P5 STG.E desc[UR50][R4.64+0x4], R163 ;  /* 0x000004a304005986 */ /* 0x0001e8000c101932 */
[----:B------:R-:W2:Y:S01]  /*29a0*/  @P1 LDG.E.LTC128B R25, desc[UR50][R160.64] ;  /* 0x00000032a0191981 */ /* 0x000ea2000c1e1920 */
[----:B------:R-:W-:Y:S01]  /*29b0*/  IADD3 R12, P2, P3, R12, R166, R14 ;  /* 0x000000a60c0c7210 */ /* 0x000fe20007b5e00e */
[----:B------:R-:W-:Y:S01]  /*29c0*/  BSSY B1, `(.L_x_35) ;  /* 0x0000010000017945 */ /* 0x000fe20003800000 */
[C---:B------:R-:W-:Y:S02]  /*29d0*/  SHF.L.U64.HI R11, R10.reuse, 0x5, R11 ;  /* 0x000000050a0b7819 */ /* 0x040fe4000001020b */
[----:B------:R-:W-:Y:S02]  /*29e0*/  IADD3.X R13, R13, R171, R15, P2, P3 ;  /* 0x000000ab0d0d7210 */ /* 0x000fe400017e640f */
[----:B------:R-:W-:-:S02]  /*29f0*/  LEA R10, P3, R10, R4, 0x5 ;  /* 0x000000040a0a7211 */ /* 0x000fc400078628ff */
[----:B------:R-:W-:Y:S01]  /*2a00*/  ISETP.GT.AND P0, PT, R2, 0x8, P0 ;  /* 0x000000080200780c */ /* 0x000fe20000704270 */
[----:B------:R-:W-:Y:S01]  /*2a10*/  IMAD.WIDE.U32 R20, R19, R20, R12 ;  /* 0x0000001413147225 */ /* 0x000fe200078e000c */
[----:B------:R-:W-:-:S03]  /*2a20*/  ISETP.GT.AND P2, PT, R0, 0x8, PT ;  /* 0x000000080000780c */ /* 0x000fc60003f44270 */
[----:B------:R-:W-:Y:S01]  /*2a30*/  IMAD.X R11, R11, 0x1, R5, P3 ;  /* 0x000000010b0b7824 */ /* 0x000fe200018e0605 */
[----:B------:R-:W-:Y:S01]  /*2a40*/  LEA R8, P4, R20, R8, 0x2 ;  /* 0x0000000814087211 */ /* 0x000fe200078810ff */
[----:B------:R-:W-:-:S05]  /*2a50*/  IMAD.IADD R12, R169, 0x1, R21 ;  /* 0x00000001a90c7824 */ /* 0x000fca00078e0215 */
[----:B------:R-:W-:Y:S01]  /*2a60*/  LEA.HI.X R9, R20, R9, R12, 0x2, P4 ;  /* 0x0000000914097211 */ /* 0x000fe200020f140c */
[----:B--2---:R-:W-:-:S04]  /*2a70*/  FMUL R3, R25, R22 ;  /* 0x0000001619037220 */ /* 0x004fc80000400000 */
[----:B------:R-:W-:-:S05]  /*2a80*/  FFMA R3, R26, R23, R3 ;  /* 0x000000171a037223 */ /* 0x000fca0000000003 */
[----:B------:R0:W-:Y:S01]  /*2a90*/  @P1 STG.E desc[UR50][R10.64], R3 ;  /* 0x000000030a001986 */ /* 0x0001e2000c101932 */
[----:B------:R-:W-:Y:S05]  /*2aa0*/  @!P0 BRA `(.L_x_36) ;  /* 0x0000000000048947 */ /* 0x000fea0003800000 */
[----:B------:R2:W5:Y:S02]  /*2ab0*/  LDG.E.LTC128B R25, desc[UR50][R8.64+0x4] ;  /* 0x0000043208197981 */ /* 0x000564000c1e1920 */
.L_x_36:
[----:B------:R-:W-:Y:S05]  /*2ac0*/  BSYNC B1 ;  /* 0x0000000000017941 */ /* 0x000fea0003800000 */
.L_x_35:
[----:B-----5:R-:W-:Y:S01]  /*2ad0*/  FMUL R12, R25, R22 ;  /* 0x00000016190c7220 */ /* 0x020fe20000400000 */
[----:B------:R-:W-:Y:S01]  /*2ae0*/  ISETP.GT.AND P3, PT, R2, RZ, P2 ;  /* 0x000000ff0200720c */ /* 0x000fe20001764270 */
[----:B------:R-:W-:Y:S01]  /*2af0*/  BSSY B1, `(.L_x_37) ;  /* 0x0000006000017945 */ /* 0x000fe20003800000 */
[----:B------:R-:W-:Y:S01]  /*2b00*/  ISETP.GT.AND P1, PT, R0, 0x9, PT ;  /* 0x000000090000780c */ /* 0x000fe20003f24270 */
[----:B------:R-:W-:-:S05]  /*2b10*/  FFMA R27, R27, R23, R12 ;  /* 0x000000171b1b7223 */ /* 0x000fca000000000c */
[----:B------:R3:W-:Y:S05]  /*2b20*/  @P0 STG.E desc[UR50][R10.64+0x4], R27 ;  /* 0x0000041b0a000986 */ /* 0x0007ea000c101932 */
[----:B------:R-:W-:Y:S05]  /*2b30*/  @!P3 BRA `(.L_x_38) ;  /* 0x000000000004b947 */ /* 0x000fea0003800000 */
[----:B------:R4:W5:Y:S02]  /*2b40*/  LDG.E.LTC128B R25, desc[UR50][R6.64+0x20] ;  /* 0x0000203206197981 */ /* 0x000964000c1e1920 */
.L_x_38:
[----:B------:R-:W-:Y:S05]  /*2b50*/  BSYNC B1 ;  /* 0x0000000000017941 */ /* 0x000fea0003800000 */
.L_x_37:
[----:B0----5:R-:W-:Y:S01]  /*2b60*/  FMUL R3, R25, R22 ;  /* 0x0000001619037220 */ /* 0x021fe20000400000 */
[----:B------:R-:W-:Y:S01]  /*2b70*/  ISETP.GT.AND P0, PT, R2, RZ, P1 ;  /* 0x000000ff0200720c */ /* 0x000fe20000f04270 */
[----:B------:R-:W-:Y:S02]  /*2b80*/  BSSY B1, `(.L_x_39) ;  /* 0x0000005000017945 */ /* 0x000fe40003800000 */
[----:B------:R-:W-:-:S05]  /*2b90*/  FFMA R3, R28, R23, R3 ;  /* 0x000000171c037223 */ /* 0x000fca0000000003 */
[----:B------:R0:W-:Y:S05]  /*2ba0*/  @P3 STG.E desc[UR50][R4.64+0x20], R3 ;  /* 0x0000200304003986 */ /* 0x0001ea000c101932 */
[----:B------:R-:W-:Y:S05]  /*2bb0*/  @!P0 BRA `(.L_x_40) ;  /* 0x0000000000048947 */ /* 0x000fea0003800000 */
[----:B------:R0:W5:Y:S02]  /*2bc0*/  LDG.E.LTC128B R25, desc[UR50][R6.64+0x24] ;  /* 0x0000243206197981 */ /* 0x000164000c1e1920 */
.L_x_40:
[----:B------:R-:W-:Y:S05]  /*2bd0*/  BSYNC B1 ;  /* 0x0000000000017941 */ /* 0x000fea0003800000 */
.L_x_39:
[----:B-----5:R-:W-:Y:S01]  /*2be0*/  FMUL R12, R25, R22 ;  /* 0x00000016190c7220 */ /* 0x020fe20000400000 */
[----:B------:R-:W-:Y:S01]  /*2bf0*/  ISETP.GT.AND P2, PT, R2, 0x8, P2 ;  /* 0x000000080200780c */ /* 0x000fe20001744270 */
[----:B------:R-:W-:Y:S02]  /*2c00*/  BSSY B1, `(.L_x_41) ;  /* 0x0000005000017945 */ /* 0x000fe40003800000 */
[----:B------:R-:W-:-:S05]  /*2c10*/  FFMA R29, R29, R23, R12 ;  /* 0x000000171d1d7223 */ /* 0x000fca000000000c */
[----:B------:R0:W-:Y:S05]  /*2c20*/  @P0 STG.E desc[UR50][R4.64+0x24], R29 ;  /* 0x0000241d04000986 */ /* 0x0001ea000c101932 */
[----:B------:R-:W-:Y:S05]  /*2c30*/  @!P2 BRA `(.L_x_42) ;  /* 0x000000000004a947 */ /* 0x000fea0003800000 */
[----:B------:R0:W5:Y:S02]  /*2c40*/  LDG.E.LTC128B R25, desc[UR50][R8.64+0x20] ;  /* 0x0000203208197981 */ /* 0x000164000c1e1920 */
.L_x_42:
[----:B------:R-:W-:Y:S05]  /*2c50*/  BSYNC B1 ;  /* 0x0000000000017941 */ /* 0x000fea0003800000 */
.L_x_41:
[----:B0----5:R-:W-:Y:S01]  /*2c60*/  FMUL R3, R25, R22 ;  /* 0x0000001619037220 */ /* 0x021fe20000400000 */
[----:B------:R-:W-:Y:S01]  /*2c70*/  ISETP.GT.AND P1, PT, R2, 0x8, P1 ;  /* 0x000000080200780c */ /* 0x000fe20000f24270 */
[----:B------:R-:W-:Y:S01]  /*2c80*/  BSSY B1, `(.L_x_43) ;  /* 0x0000006000017945 */ /* 0x000fe20003800000 */
[----:B------:R-:W-:Y:S01]  /*2c90*/  ISETP.GT.AND P0, PT, R0, 0x10, PT ;  /* 0x000000100000780c */ /* 0x000fe20003f04270 */
[----:B------:R-:W-:-:S05]  /*2ca0*/  FFMA R3, R30, R23, R3 ;  /* 0x000000171e037223 */ /* 0x000fca0000000003 */
[----:B------:R0:W-:Y:S05]  /*2cb0*/  @P2 STG.E desc[UR50][R10.64+0x20], R3 ;  /* 0x000020030a002986 */ /* 0x0001ea000c101932 */
[----:B------:R-:W-:Y:S05]  /*2cc0*/  @!P1 BRA `(.L_x_44) ;  /* 0x0000000000049947 */ /* 0x000fea0003800000 */
[----:B------:R0:W5:Y:S02]  /*2cd0*/  LDG.E.LTC128B R25, desc[UR50][R8.64+0x24] ;  /* 0x0000243208197981 */ /* 0x000164000c1e1920 */
.L_x_44:
[----:B------:R-:W-:Y:S05]  /*2ce0*/  BSYNC B1 ;  /* 0x0000000000017941 */ /* 0x000fea0003800000 */
.L_x_43:
        /* <DEDUP_REMOVED lines=8> */
.L_x_46:
[----:B------:R-:W-:Y:S05]  /*2d70*/  BSYNC B1 ;  /* 0x0000000000017941 */ /* 0x000fea0003800000 */
.L_x_45:
[----:B0----5:R-:W-:Y:S01]  /*2d80*/  FMUL R3, R25, R22 ;  /* 0x0000001619037220 */ /* 0x021fe20000400000 */
[----:B------:R-:W-:Y:S01]  /*2d90*/  ISETP.GT.AND P1, PT, R2, RZ, P2 ;  /* 0x000000ff0200720c */ /* 0x000fe20001724270 */
[----:B------:R-:W-:Y:S02]  /*2da0*/  BSSY B1, `(.L_x_47) ;  /* 0x0000005000017945 */ /* 0x000fe40003800000 */
[----:B------:R-:W-:-:S05]  /*2db0*/  FFMA R3, R32, R23, R3 ;  /* 0x0000001720037223 */ /* 0x000fca0000000003 */
[----:B------:R0:W-:Y:S05]  /*2dc0*/  @P3 STG.E desc[UR50][R4.64+0x40], R3 ;  /* 0x0000400304003986 */ /* 0x0001ea000c101932 */
[----:B------:R-:W-:Y:S05]  /*2dd0*/  @!P1 BRA `(.L_x_48) ;  /* 0x0000000000049947 */ /* 0x000fea0003800000 */
[----:B------:R0:W5:Y:S02]  /*2de0*/  LDG.E.LTC128B R25, desc[UR50][R6.64+0x44] ;  /* 0x0000443206197981 */ /* 0x000164000c1e1920 */
.L_x_48:
[----:B------:R-:W-:Y:S05]  /*2df0*/  BSYNC B1 ;  /* 0x0000000000017941 */ /* 0x000fea0003800000 */
.L_x_47:
[----:B-----5:R-:W-:Y:S01]  /*2e00*/  FMUL R12, R25, R22 ;  /* 0x00000016190c7220 */ /* 0x020fe20000400000 */
[----:B------:R-:W-:Y:S01]  /*2e10*/  ISETP.GT.AND P0, PT, R2, 0x8, P0 ;  /* 0x000000080200780c */ /* 0x000fe20000704270 */
[----:B------:R-:W-:Y:S02]  /*2e20*/  BSSY B1, `(.L_x_49) ;  /* 0x0000005000017945 */ /* 0x000fe40003800000 */
[----:B------:R-:W-:-:S05]  /*2e30*/  FFMA R33, R33, R23, R12 ;  /* 0x0000001721217223 */ /* 0x000fca000000000c */
[----:B------:R0:W-:Y:S05]  /*2e40*/  @P1 STG.E desc[UR50][R4.64+0x44], R33 ;  /* 0x0000442104001986 */ /* 0x0001ea000c101932 */
[----:B------:R-:W-:Y:S05]  /*2e50*/  @!P0 BRA `(.L_x_50) ;  /* 0x0000000000048947 */ /* 0x000fea0003800000 */
[----:B------:R0:W5:Y:S02]  /*2e60*/  LDG.E.LTC128B R25, desc[UR50][R8.64+0x40] ;  /* 0x0000403208197981 */ /* 0x000164000c1e1920 */
.L_x_50:
[----:B------:R-:W-:Y:S05]  /*2e70*/  BSYNC B1 ;  /* 0x0000000000017941 */ /* 0x000fea0003800000 */
.L_x_49:
        /* <DEDUP_REMOVED lines=8> */
.L_x_52:
[----:B------:R-:W-:Y:S05]  /*2f00*/  BSYNC B1 ;  /* 0x0000000000017941 */ /* 0x000fea0003800000 */
.L_x_51:
        /* <DEDUP_REMOVED lines=8> */
.L_x_54:
[----:B------:R-:W-:Y:S05]  /*2f90*/  BSYNC B1 ;  /* 0x0000000000017941 */ /* 0x000fea0003800000 */
.L_x_53:
[----:B0----5:R-:W-:Y:S01]  /*2fa0*/  FMUL R3, R25, R22 ;  /* 0x0000001619037220 */ /* 0x021fe20000400000 */
[----:B------:R-:W-:Y:S01]  /*2fb0*/  ISETP.GT.AND P2, PT, R2, RZ, P0 ;  /* 0x000000ff0200720c */ /* 0x000fe20000744270 */
[----:B------:R-:W-:Y:S02]  /*2fc0*/  BSSY B1, `(.L_x_55) ;  /* 0x0000005000017945 */ /* 0x000fe40003800000 */
[----:B------:R-:W-:-:S05]  /*2fd0*/  FFMA R3, R36, R23, R3 ;  /* 0x0000001724037223 */ /* 0x000fca0000000003 */
[----:B------:R0:W-:Y:S05]  /*2fe0*/  @P3 STG.E desc[UR50][R4.64+0x60], R3 ;  /* 0x0000600304003986 */ /* 0x0001ea000c101932 */
[----:B------:R-:W-:Y:S05]  /*2ff0*/  @!P2 BRA `(.L_x_56) ;  /* 0x000000000004a947 */ /* 0x000fea0003800000 */
[----:B------:R0:W5:Y:S02]  /*3000*/  LDG.E.LTC128B R25, desc[UR50][R6.64+0x64] ;  /* 0x0000643206197981 */ /* 0x000164000c1e1920 */
.L_x_56:
[----:B------:R-:W-:Y:S05]  /*3010*/  BSYNC B1 ;  /* 0x0000000000017941 */ /* 0x000fea0003800000 */
.L_x_55:
[----:B-----5:R-:W-:Y:S01]  /*3020*/  FMUL R12, R25, R22 ;  /* 0x00000016190c7220 */ /* 0x020fe20000400000 */
[----:B------:R-:W-:Y:S01]  /*3030*/  ISETP.GT.AND P1, PT, R2, 0x8, P1 ;  /* 0x000000080200780c */ /* 0x000fe20000f24270 */
[----:B------:R-:W-:Y:S02]  /*3040*/  BSSY B1, `(.L_x_57) ;  /* 0x0000005000017945 */ /* 0x000fe40003800000 */
[----:B------:R-:W-:-:S05]  /*3050*/  FFMA R37, R37, R23, R12 ;  /* 0x0000001725257223 */ /* 0x000fca000000000c */
[----:B------:R0:W-:Y:S05]  /*3060*/  @P2 STG.E desc[UR50][R4.64+0x64], R37 ;  /* 0x0000642504002986 */ /* 0x0001ea000c101932 */
[----:B------:R-:W-:Y:S05]  /*3070*/  @!P1 BRA `(.L_x_58) ;  /* 0x0000000000049947 */ /* 0x000fea0003800000 */
[----:B------:R0:W5:Y:S02]  /*3080*/  LDG.E.LTC128B R25, desc[UR50][R8.64+0x60] ;  /* 0x0000603208197981 */ /* 0x000164000c1e1920 */
.L_x_58:
[----:B------:R-:W-:Y:S05]  /*3090*/  BSYNC B1 ;  /* 0x0000000000017941 */ /* 0x000fea0003800000 */
.L_x_57:
        /* <DEDUP_REMOVED lines=8> */
.L_x_60:
[----:B------:R-:W-:Y:S05]  /*3120*/  BSYNC B1 ;  /* 0x0000000000017941 */ /* 0x000fea0003800000 */
.L_x_59:
        /* <DEDUP_REMOVED lines=8> */
.L_x_62:
[----:B------:R-:W-:Y:S05]  /*31b0*/  BSYNC B1 ;  /* 0x0000000000017941 */ /* 0x000fea0003800000 */
.L_x_61:
[----:B0----5:R-:W-:Y:S01]  /*31c0*/  FMUL R3, R25, R22 ;  /* 0x0000001619037220 */ /* 0x021fe20000400000 */
[----:B------:R-:W-:Y:S01]  /*31d0*/  ISETP.GT.AND P0, PT, R2, RZ, P1 ;  /* 0x000000ff0200720c */ /* 0x000fe20000f04270 */
[----:B------:R-:W-:Y:S02]  /*31e0*/  BSSY B1, `(.L_x_63) ;  /* 0x0000005000017945 */ /* 0x000fe40003800000 */
[----:B------:R-:W-:-:S05]  /*31f0*/  FFMA R3, R40, R23, R3 ;  /* 0x0000001728037223 */ /* 0x000fca0000000003 */
[----:B------:R0:W-:Y:S05]  /*3200*/  @P3 STG.E desc[UR50][R4.64+0x80], R3 ;  /* 0x0000800304003986 */ /* 0x0001ea000c101932 */
[----:B------:R-:W-:Y:S05]  /*3210*/  @!P0 BRA `(.L_x_64) ;  /* 0x0000000000048947 */ /* 0x000fea0003800000 */
[----:B------:R0:W5:Y:S02]  /*3220*/  LDG.E.LTC128B R25, desc[UR50][R6.64+0x84] ;  /* 0x0000843206197981 */ /* 0x000164000c1e1920 */
.L_x_64:
[----:B------:R-:W-:Y:S05]  /*3230*/  BSYNC B1 ;  /* 0x0000000000017941 */ /* 0x000fea0003800000 */
.L_x_63:
[----:B-----5:R-:W-:Y:S01]  /*3240*/  FMUL R12, R25, R22 ;  /* 0x00000016190c7220 */ /* 0x020fe20000400000 */
[----:B------:R-:W-:Y:S01]  /*3250*/  ISETP.GT.AND P2, PT, R2, 0x8, P2 ;  /* 0x000000080200780c */ /* 0x000fe20001744270 */
[----:B------:R-:W-:Y:S02]  /*3260*/  BSSY B1, `(.L_x_65) ;  /* 0x0000005000017945 */ /* 0x000fe40003800000 */
[----:B------:R-:W-:-:S05]  /*3270*/  FFMA R41, R41, R23, R12 ;  /* 0x0000001729297223 */ /* 0x000fca000000000c */
[----:B------:R0:W-:Y:S05]  /*3280*/  @P0 STG.E desc[UR50][R4.64+0x84], R41 ;  /* 0x0000842904000986 */ /* 0x0001ea000c101932 */
[----:B------:R-:W-:Y:S05]  /*3290*/  @!P2 BRA `(.L_x_66) ;  /* 0x000000000004a947 */ /* 0x000fea0003800000 */
[----:B------:R0:W5:Y:S02]  /*32a0*/  LDG.E.LTC128B R25, desc[UR50][R8.64+0x80] ;  /* 0x0000803208197981 */ /* 0x000164000c1e1920 */
.L_x_66:
[----:B------:R-:W-:Y:S05]  /*32b0*/  BSYNC B1 ;  /* 0x0000000000017941 */ /* 0x000fea0003800000 */
.L_x_65:
        /* <DEDUP_REMOVED lines=8> */
.L_x_68:
[----:B------:R-:W-:Y:S05]  /*3340*/  BSYNC B1 ;  /* 0x0000000000017941 */ /* 0x000fea0003800000 */
.L_x_67:
        /* <DEDUP_REMOVED lines=8> */
.L_x_70:
[----:B------:R-:W-:Y:S05]  /*33d0*/  BSYNC B1 ;  /* 0x0000000000017941 */ /* 0x000fea0003800000 */
.L_x_69:
[----:B0----5:R-:W-:Y:S01]  /*33e0*/  FMUL R3, R25, R22 ;  /* 0x0000001619037220 */ /* 0x021fe20000400000 */
[----:B------:R-:W-:Y:S01]  /*33f0*/  ISETP.GT.AND P1, PT, R2, RZ, P2 ;  /* 0x000000ff0200720c */ /* 0x000fe20001724270 */
[----:B------:R-:W-:Y:S02]  /*3400*/  BSSY B1, `(.L_x_71) ;  /* 0x0000005000017945 */ /* 0x000fe40003800000 */
[----:B------:R-:W-:-:S05]  /*3410*/  FFMA R3, R44, R23, R3 ;  /* 0x000000172c037223 */ /* 0x000fca0000000003 */
[----:B------:R0:W-:Y:S05]  /*3420*/  @P3 STG.E desc[UR50][R4.64+0xa0], R3 ;  /* 0x0000a00304003986 */ /* 0x0001ea000c101932 */
[----:B------:R-:W-:Y:S05]  /*3430*/  @!P1 BRA `(.L_x_72) ;  /* 0x0000000000049947 */ /* 0x000fea0003800000 */
[----:B------:R0:W5:Y:S02]  /*3440*/  LDG.E.LTC128B R25, desc[UR50][R6.64+0xa4] ;  /* 0x0000a43206197981 */ /* 0x000164000c1e1920 */
.L_x_72:
[----:B------:R-:W-:Y:S05]  /*3450*/  BSYNC B1 ;  /* 0x0000000000017941 */ /* 0x000fea0003800000 */
.L_x_71:
[----:B-----5:R-:W-:Y:S01]  /*3460*/  FMUL R12, R25, R22 ;  /* 0x00000016190c7220 */ /* 0x020fe20000400000 */
[----:B------:R-:W-:Y:S01]  /*3470*/  ISETP.GT.AND P0, PT, R2, 0x8, P0 ;  /* 0x000000080200780c */ /* 0x000fe20000704270 */
[----:B------:R-:W-:Y:S02]  /*3480*/  BSSY B1, `(.L_x_73) ;  /* 0x0000005000017945 */ /* 0x000fe40003800000 */
[----:B------:R-:W-:-:S05]  /*3490*/  FFMA R45, R45, R23, R12 ;  /* 0x000000172d2d7223 */ /* 0x000fca000000000c */
[----:B------:R0:W-:Y:S05]  /*34a0*/  @P1 STG.E desc[UR50][R4.64+0xa4], R45 ;  /* 0x0000a42d04001986 */ /* 0x0001ea000c101932 */
[----:B------:R-:W-:Y:S05]  /*34b0*/  @!P0 BRA `(.L_x_74) ;  /* 0x0000000000048947 */ /* 0x000fea0003800000 */
[----:B------:R0:W5:Y:S02]  /*34c0*/  LDG.E.LTC128B R25, desc[UR50][R8.64+0xa0] ;  /* 0x0000a03208197981 */ /* 0x000164000c1e1920 */
.L_x_74:
[----:B------:R-:W-:Y:S05]  /*34d0*/  BSYNC B1 ;  /* 0x0000000000017941 */ /* 0x000fea0003800000 */
.L_x_73:
        /* <DEDUP_REMOVED lines=8> */
.L_x_76:
[----:B------:R-:W-:Y:S05]  /*3560*/  BSYNC B1 ;  /* 0x0000000000017941 */ /* 0x000fea0003800000 */
.L_x_75:
        /* <DEDUP_REMOVED lines=8> */
.L_x_78:
[----:B------:R-:W-:Y:S05]  /*35f0*/  BSYNC B1 ;  /* 0x0000000000017941 */ /* 0x000fea0003800000 */
.L_x_77:
[----:B0----5:R-:W-:Y:S01]  /*3600*/  FMUL R3, R25, R22 ;  /* 0x0000001619037220 */ /* 0x021fe20000400000 */
[----:B------:R-:W-:Y:S01]  /*3610*/  ISETP.GT.AND P2, PT, R2, RZ, P0 ;  /* 0x000000ff0200720c */ /* 0x000fe20000744270 */
[----:B------:R-:W-:Y:S02]  /*3620*/  BSSY B1, `(.L_x_79) ;  /* 0x0000005000017945 */ /* 0x000fe40003800000 */
[----:B------:R-:W-:-:S05]  /*3630*/  FFMA R3, R48, R23, R3 ;  /* 0x0000001730037223 */ /* 0x000fca0000000003 */
[----:B------:R0:W-:Y:S05]  /*3640*/  @P3 STG.E desc[UR50][R4.64+0xc0], R3 ;  /* 0x0000c00304003986 */ /* 0x0001ea000c101932 */
[----:B------:R-:W-:Y:S05]  /*3650*/  @!P2 BRA `(.L_x_80) ;  /* 0x000000000004a947 */ /* 0x000fea0003800000 */
[----:B------:R0:W5:Y:S02]  /*3660*/  LDG.E.LTC128B R25, desc[UR50][R6.64+0xc4] ;  /* 0x0000c43206197981 */ /* 0x000164000c1e1920 */
.L_x_80:
[----:B------:R-:W-:Y:S05]  /*3670*/  BSYNC B1 ;  /* 0x0000000000017941 */ /* 0x000fea0003800000 */
.L_x_79:
[----:B-----5:R-:W-:Y:S01]  /*3680*/  FMUL R12, R25, R22 ;  /* 0x00000016190c7220 */ /* 0x020fe20000400000 */
[----:B------:R-:W-:Y:S01]  /*3690*/  ISETP.GT.AND P1, PT, R2, 0x8, P1 ;  /* 0x000000080200780c */ /* 0x000fe20000f24270 */
[----:B------:R-:W-:Y:S02]  /*36a0*/  BSSY B1, `(.L_x_81) ;  /* 0x0000005000017945 */ /* 0x000fe40003800000 */
[----:B------:R-:W-:-:S05]  /*36b0*/  FFMA R49, R49, R23, R12 ;  /* 0x0000001731317223 */ /* 0x000fca000000000c */
[----:B------:R0:W-:Y:S05]  /*36c0*/  @P2 STG.E desc[UR50][R4.64+0xc4], R49 ;  /* 0x0000c43104002986 */ /* 0x0001ea000c101932 */
[----:B------:R-:W-:Y:S05]  /*36d0*/  @!P1 BRA `(.L_x_82) ;  /* 0x0000000000049947 */ /* 0x000fea0003800000 */
[----:B------:R0:W5:Y:S02]  /*36e0*/  LDG.E.LTC128B R25, desc[UR50][R8.64+0xc0] ;  /* 0x0000c03208197981 */ /* 0x000164000c1e1920 */
.L_x_82:
[----:B------:R-:W-:Y:S05]  /*36f0*/  BSYNC B1 ;  /* 0x0000000000017941 */ /* 0x000fea0003800000 */
.L_x_81:
        /* <DEDUP_REMOVED lines=8> */
.L_x_84:
[----:B------:R-:W-:Y:S05]  /*3780*/  BSYNC B1 ;  /* 0x0000000000017941 */ /* 0x000fea0003800000 */
.L_x_83:
        /* <DEDUP_REMOVED lines=8> */
.L_x_86:
[----:B------:R-:W-:Y:S05]  /*3810*/  BSYNC B1 ;  /* 0x0000000000017941 */ /* 0x000fea0003800000 */
.L_x_85:
[----:B0----5:R-:W-:Y:S01]  /*3820*/  FMUL R3, R25, R22 ;  /* 0x0000001619037220 */ /* 0x021fe20000400000 */
[----:B------:R-:W-:Y:S01]  /*3830*/  ISETP.GT.AND P0, PT, R2, RZ, P1 ;  /* 0x000000ff0200720c */ /* 0x000fe20000f04270 */
[----:B------:R-:W-:Y:S02]  /*3840*/  BSSY B1, `(.L_x_87) ;  /* 0x0000005000017945 */ /* 0x000fe40003800000 */
[----:B------:R-:W-:-:S05]  /*3850*/  FFMA R3, R52, R23, R3 ;  /* 0x0000001734037223 */ /* 0x000fca0000000003 */
[----:B------:R0:W-:Y:S05]  /*3860*/  @P3 STG.E desc[UR50][R4.64+0xe0], R3 ;  /* 0x0000e00304003986 */ /* 0x0001ea000c101932 */
[----:B------:R-:W-:Y:S05]  /*3870*/  @!P0 BRA `(.L_x_88) ;  /* 0x0000000000048947 */ /* 0x000fea0003800000 */
[----:B------:R0:W5:Y:S02]  /*3880*/  LDG.E.LTC128B R25, desc[UR50][R6.64+0xe4] ;  /* 0x0000e43206197981 */ /* 0x000164000c1e1920 */
.L_x_88:
[----:B------:R-:W-:Y:S05]  /*3890*/  BSYNC B1 ;  /* 0x0000000000017941 */ /* 0x000fea0003800000 */
.L_x_87:
[----:B-----5:R-:W-:Y:S01]  /*38a0*/  FMUL R12, R25, R22 ;  /* 0x00000016190c7220 */ /* 0x020fe20000400000 */
[----:B------:R-:W-:Y:S01]  /*38b0*/  ISETP.GT.AND P2, PT, R2, 0x8, P2 ;  /* 0x000000080200780c */ /* 0x000fe20001744270 */
[----:B------:R-:W-:Y:S02]  /*38c0*/  BSSY B1, `(.L_x_89) ;  /* 0x0000005000017945 */ /* 0x000fe40003800000 */
[----:B------:R-:W-:-:S05]  /*38d0*/  FFMA R53, R53, R23, R12 ;  /* 0x0000001735357223 */ /* 0x000fca000000000c */
[----:B------:R0:W-:Y:S05]  /*38e0*/  @P0 STG.E desc[UR50][R4.64+0xe4], R53 ;  /* 0x0000e43504000986 */ /* 0x0001ea000c101932 */
[----:B------:R-:W-:Y:S05]  /*38f0*/  @!P2 BRA `(.L_x_90) ;  /* 0x000000000004a947 */ /* 0x000fea0003800000 */
[----:B------:R0:W5:Y:S02]  /*3900*/  LDG.E.LTC128B R25, desc[UR50][R8.64+0xe0] ;  /* 0x0000e03208197981 */ /* 0x000164000c1e1920 */
.L_x_90:
[----:B------:R-:W-:Y:S05]  /*3910*/  BSYNC B1 ;  /* 0x0000000000017941 */ /* 0x000fea0003800000 */
.L_x_89:
        /* <DEDUP_REMOVED lines=8> */
.L_x_92:
[----:B------:R-:W-:Y:S05]  /*39a0*/  BSYNC B1 ;  /* 0x0000000000017941 */ /* 0x000fea0003800000 */
.L_x_91:
        /* <DEDUP_REMOVED lines=8> */
.L_x_94:
[----:B------:R-:W-:Y:S05]  /*3a30*/  BSYNC B1 ;  /* 0x0000000000017941 */ /* 0x000fea0003800000 */
.L_x_93:
[----:B0----5:R-:W-:Y:S01]  /*3a40*/  FMUL R3, R25, R22 ;  /* 0x0000001619037220 */ /* 0x021fe20000400000 */
[----:B------:R-:W-:Y:S01]  /*3a50*/  ISETP.GT.AND P1, PT, R2, RZ, P2 ;  /* 0x000000ff0200720c */ /* 0x000fe20001724270 */
[----:B------:R-:W-:Y:S02]  /*3a60*/  BSSY B1, `(.L_x_95) ;  /* 0x0000005000017945 */ /* 0x000fe40003800000 */
[----:B------:R-:W-:-:S05]  /*3a70*/  FFMA R3, R56, R23, R3 ;  /* 0x0000001738037223 */ /* 0x000fca0000000003 */
[----:B------:R0:W-:Y:S05]  /*3a80*/  @P3 STG.E desc[UR50][R4.64+0x100], R3 ;  /* 0x0001000304003986 */ /* 0x0001ea000c101932 */
[----:B------:R-:W-:Y:S05]  /*3a90*/  @!P1 BRA `(.L_x_96) ;  /* 0x0000000000049947 */ /* 0x000fea0003800000 */
[----:B------:R0:W5:Y:S02]  /*3aa0*/  LDG.E.LTC128B R25, desc[UR50][R6.64+0x104] ;  /* 0x0001043206197981 */ /* 0x000164000c1e1920 */
.L_x_96:
[----:B------:R-:W-:Y:S05]  /*3ab0*/  BSYNC B1 ;  /* 0x0000000000017941 */ /* 0x000fea0003800000 */
.L_x_95:
[----:B-----5:R-:W-:Y:S01]  /*3ac0*/  FMUL R12, R25, R22 ;  /* 0x00000016190c7220 */ /* 0x020fe20000400000 */
[----:B------:R-:W-:Y:S01]  /*3ad0*/  ISETP.GT.AND P0, PT, R2, 0x8, P0 ;  /* 0x000000080200780c */ /* 0x000fe20000704270 */
[----:B------:R-:W-:Y:S02]  /*3ae0*/  BSSY B1, `(.L_x_97) ;  /* 0x0000005000017945 */ /* 0x000fe40003800000 */
[----:B------:R-:W-:-:S05]  /*3af0*/  FFMA R57, R57, R23, R12 ;  /* 0x0000001739397223 */ /* 0x000fca000000000c */
[----:B------:R0:W-:Y:S05]  /*3b00*/  @P1 STG.E desc[UR50][R4.64+0x104], R57 ;  /* 0x0001043904001986 */ /* 0x0001ea000c101932 */
[----:B------:R-:W-:Y:S05]  /*3b10*/  @!P0 BRA `(.L_x_98) ;  /* 0x0000000000048947 */ /* 0x000fea0003800000 */
[----:B------:R0:W5:Y:S02]  /*3b20*/  LDG.E.LTC128B R25, desc[UR50][R8.64+0x100] ;  /* 0x0001003208197981 */ /* 0x000164000c1e1920 */
.L_x_98:
[----:B------:R-:W-:Y:S05]  /*3b30*/  BSYNC B1 ;  /* 0x0000000000017941 */ /* 0x000fea0003800000 */
.L_x_97:
        /* <DEDUP_REMOVED lines=8> */
.L_x_100:
[----:B------:R-:W-:Y:S05]  /*3bc0*/  BSYNC B1 ;  /* 0x0000000000017941 */ /* 0x000fea0003800000 */
.L_x_99:
        /* <DEDUP_REMOVED lines=8> */
.L_x_102:
[----:B------:R-:W-:Y:S05]  /*3c50*/  BSYNC B1 ;  /* 0x0000000000017941 */ /* 0x000fea0003800000 */
.L_x_101:
[----:B0----5:R-:W-:Y:S01]  /*3c60*/  FMUL R3, R25, R22 ;  /* 0x0000001619037220 */ /* 0x021fe20000400000 */
[----:B------:R-:W-:Y:S01]  /*3c70*/  ISETP.GT.AND P2, PT, R2, RZ, P0 ;  /* 0x000000ff0200720c */ /* 0x000fe20000744270 */
[----:B------:R-:W-:Y:S02]  /*3c80*/  BSSY B1, `(.L_x_103) ;  /* 0x0000005000017945 */ /* 0x000fe40003800000 */
[----:B------:R-:W-:-:S05]  /*3c90*/  FFMA R3, R60, R23, R3 ;  /* 0x000000173c037223 */ /* 0x000fca0000000003 */
[----:B------:R0:W-:Y:S05]  /*3ca0*/  @P3 STG.E desc[UR50][R4.64+0x120], R3 ;  /* 0x0001200304003986 */ /* 0x0001ea000c101932 */
[----:B------:R-:W-:Y:S05]  /*3cb0*/  @!P2 BRA `(.L_x_104) ;  /* 0x000000000004a947 */ /* 0x000fea0003800000 */
[----:B------:R0:W5:Y:S02]  /*3cc0*/  LDG.E.LTC128B R25, desc[UR50][R6.64+0x124] ;  /* 0x0001243206197981 */ /* 0x000164000c1e1920 */
.L_x_104:
[----:B------:R-:W-:Y:S05]  /*3cd0*/  BSYNC B1 ;  /* 0x0000000000017941 */ /* 0x000fea0003800000 */
.L_x_103:
[----:B-----5:R-:W-:Y:S01]  /*3ce0*/  FMUL R12, R25, R22 ;  /* 0x00000016190c7220 */ /* 0x020fe20000400000 */
[----:B------:R-:W-:Y:S01]  /*3cf0*/  ISETP.GT.AND P1, PT, R2, 0x8, P1 ;  /* 0x000000080200780c */ /* 0x000fe20000f24270 */
[----:B------:R-:W-:Y:S02]  /*3d00*/  BSSY B1, `(.L_x_105) ;  /* 0x0000005000017945 */ /* 0x000fe40003800000 */
[----:B------:R-:W-:-:S05]  /*3d10*/  FFMA R61, R61, R23, R12 ;  /* 0x000000173d3d7223 */ /* 0x000fca000000000c */
[----:B------:R0:W-:Y:S05]  /*3d20*/  @P2 STG.E desc[UR50][R4.64+0x124], R61 ;  /* 0x0001243d04002986 */ /* 0x0001ea000c101932 */
[----:B------:R-:W-:Y:S05]  /*3d30*/  @!P1 BRA `(.L_x_106) ;  /* 0x0000000000049947 */ /* 0x000fea0003800000 */
[----:B------:R0:W5:Y:S02]  /*3d40*/  LDG.E.LTC128B R25, desc[UR50][R8.64+0x120] ;  /* 0x0001203208197981 */ /* 0x000164000c1e1920 */
.L_x_106:
[----:B------:R-:W-:Y:S05]  /*3d50*/  BSYNC B1 ;  /* 0x0000000000017941 */ /* 0x000fea0003800000 */
.L_x_105:
        /* <DEDUP_REMOVED lines=8> */
.L_x_108:
[----:B------:R-:W-:Y:S05]  /*3de0*/  BSYNC B1 ;  /* 0x0000000000017941 */ /* 0x000fea0003800000 */
.L_x_107:
        /* <DEDUP_REMOVED lines=8> */
.L_x_110:
[----:B------:R-:W-:Y:S05]  /*3e70*/  BSYNC B1 ;  /* 0x0000000000017941 */ /* 0x000fea0003800000 */
.L_x_109:
[----:B0----5:R-:W-:Y:S01]  /*3e80*/  FMUL R3, R25, R22 ;  /* 0x0000001619037220 */ /* 0x021fe20000400000 */
[----:B------:R-:W-:Y:S01]  /*3e90*/  ISETP.GT.AND P0, PT, R2, RZ, P1 ;  /* 0x000000ff0200720c */ /* 0x000fe20000f04270 */
[----:B------:R-:W-:Y:S02]  /*3ea0*/  BSSY B1, `(.L_x_111) ;  /* 0x0000005000017945 */ /* 0x000fe40003800000 */
[----:B------:R-:W-:-:S05]  /*3eb0*/  FFMA R3, R64, R23, R3 ;  /* 0x0000001740037223 */ /* 0x000fca0000000003 */
[----:B------:R0:W-:Y:S05]  /*3ec0*/  @P3 STG.E desc[UR50][R4.64+0x140], R3 ;  /* 0x0001400304003986 */ /* 0x0001ea000c101932 */
[----:B------:R-:W-:Y:S05]  /*3ed0*/  @!P0 BRA `(.L_x_112) ;  /* 0x0000000000048947 */ /* 0x000fea0003800000 */
[----:B------:R0:W5:Y:S02]  /*3ee0*/  LDG.E.LTC128B R25, desc[UR50][R6.64+0x144] ;  /* 0x0001443206197981 */ /* 0x000164000c1e1920 */
.L_x_112:
[----:B------:R-:W-:Y:S05]  /*3ef0*/  BSYNC B1 ;  /* 0x0000000000017941 */ /* 0x000fea0003800000 */
.L_x_111:
[----:B-----5:R-:W-:Y:S01]  /*3f00*/  FMUL R12, R25, R22 ;  /* 0x00000016190c7220 */ /* 0x020fe20000400000 */
[----:B------:R-:W-:Y:S01]  /*3f10*/  ISETP.GT.AND P2, PT, R2, 0x8, P2 ;  /* 0x000000080200780c */ /* 0x000fe20001744270 */
[----:B------:R-:W-:Y:S02]  /*3f20*/  BSSY B1, `(.L_x_113) ;  /* 0x0000005000017945 */ /* 0x000fe40003800000 */
[----:B------:R-:W-:-:S05]  /*3f30*/  FFMA R65, R65, R23, R12 ;  /* 0x0000001741417223 */ /* 0x000fca000000000c */
[----:B------:R0:W-:Y:S05]  /*3f40*/  @P0 STG.E desc[UR50][R4.64+0x144], R65 ;  /* 0x0001444104000986 */ /* 0x0001ea000c101932 */
[----:B------:R-:W-:Y:S05]  /*3f50*/  @!P2 BRA `(.L_x_114) ;  /* 0x000000000004a947 */ /* 0x000fea0003800000 */
[----:B------:R0:W5:Y:S02]  /*3f60*/  LDG.E.LTC128B R25, desc[UR50][R8.64+0x140] ;  /* 0x0001403208197981 */ /* 0x000164000c1e1920 */
.L_x_114:
[----:B------:R-:W-:Y:S05]  /*3f70*/  BSYNC B1 ;  /* 0x0000000000017941 */ /* 0x000fea0003800000 */
.L_x_113:
        /* <DEDUP_REMOVED lines=8> */
.L_x_116:
[----:B------:R-:W-:Y:S05]  /*4000*/  BSYNC B1 ;  /* 0x0000000000017941 */ /* 0x000fea0003800000 */
.L_x_115:
        /* <DEDUP_REMOVED lines=8> */
.L_x_118:
[----:B------:R-:W-:Y:S05]  /*4090*/  BSYNC B1 ;  /* 0x0000000000017941 */ /* 0x000fea0003800000 */
.L_x_117:
[----:B0----5:R-:W-:Y:S01]  /*40a0*/  FMUL R3, R25, R22 ;  /* 0x0000001619037220 */ /* 0x021fe20000400000 */
[----:B------:R-:W-:Y:S01]  /*40b0*/  ISETP.GT.AND P1, PT, R2, RZ, P2 ;  /* 0x000000ff0200720c */ /* 0x000fe20001724270 */
[----:B------:R-:W-:Y:S02]  /*40c0*/  BSSY B1, `(.L_x_119) ;  /* 0x0000005000017945 */ /* 0x000fe40003800000 */
[----:B------:R-:W-:-:S05]  /*40d0*/  FFMA R3, R68, R23, R3 ;  /* 0x0000001744037223 */ /* 0x000fca0000000003 */
[----:B------:R0:W-:Y:S05]  /*40e0*/  @P3 STG.E desc[UR50][R4.64+0x160], R3 ;  /* 0x0001600304003986 */ /* 0x0001ea000c101932 */
[----:B------:R-:W-:Y:S05]  /*40f0*/  @!P1 BRA `(.L_x_120) ;  /* 0x0000000000049947 */ /* 0x000fea0003800000 */
[----:B------:R0:W5:Y:S02]  /*4100*/  LDG.E.LTC128B R25, desc[UR50][R6.64+0x164] ;  /* 0x0001643206197981 */ /* 0x000164000c1e1920 */
.L_x_120:
[----:B------:R-:W-:Y:S05]  /*4110*/  BSYNC B1 ;  /* 0x0000000000017941 */ /* 0x000fea0003800000 */
.L_x_119:
[----:B-----5:R-:W-:Y:S01]  /*4120*/  FMUL R12, R25, R22 ;  /* 0x00000016190c7220 */ /* 0x020fe20000400000 */
[----:B------:R-:W-:Y:S01]  /*4130*/  ISETP.GT.AND P0, PT, R2, 0x8, P0 ;  /* 0x000000080200780c */ /* 0x000fe20000704270 */
[----:B------:R-:W-:Y:S02]  /*4140*/  BSSY B1, `(.L_x_121) ;  /* 0x0000005000017945 */ /* 0x000fe40003800000 */
[----:B------:R-:W-:-:S05]  /*4150*/  FFMA R69, R69, R23, R12 ;  /* 0x0000001745457223 */ /* 0x000fca000000000c */
[----:B------:R0:W-:Y:S05]  /*4160*/  @P1 STG.E desc[UR50][R4.64+0x164], R69 ;  /* 0x0001644504001986 */ /* 0x0001ea000c101932 */
[----:B------:R-:W-:Y:S05]  /*4170*/  @!P0 BRA `(.L_x_122) ;  /* 0x0000000000048947 */ /* 0x000fea0003800000 */
[----:B------:R0:W5:Y:S02]  /*4180*/  LDG.E.LTC128B R25, desc[UR50][R8.64+0x160] ;  /* 0x0001603208197981 */ /* 0x000164000c1e1920 */
.L_x_122:
[----:B------:R-:W-:Y:S05]  /*4190*/  BSYNC B1 ;  /* 0x0000000000017941 */ /* 0x000fea0003800000 */
.L_x_121:
        /* <DEDUP_REMOVED lines=8> */
.L_x_124:
[----:B------:R-:W-:Y:S05]  /*4220*/  BSYNC B1 ;  /* 0x0000000000017941 */ /* 0x000fea0003800000 */
.L_x_123:
        /* <DEDUP_REMOVED lines=8> */
.L_x_126:
[----:B------:R-:W-:Y:S05]  /*42b0*/  BSYNC B1 ;  /* 0x0000000000017941 */ /* 0x000fea0003800000 */
.L_x_125:
[----:B0----5:R-:W-:Y:S01]  /*42c0*/  FMUL R3, R25, R22 ;  /* 0x0000001619037220 */ /* 0x021fe20000400000 */
[----:B------:R-:W-:Y:S01]  /*42d0*/  ISETP.GT.AND P2, PT, R2, RZ, P0 ;  /* 0x000000ff0200720c */ /* 0x000fe20000744270 */
[----:B------:R-:W-:Y:S02]  /*42e0*/  BSSY B1, `(.L_x_127) ;  /* 0x0000005000017945 */ /* 0x000fe40003800000 */
[----:B------:R-:W-:-:S05]  /*42f0*/  FFMA R3, R72, R23, R3 ;  /* 0x0000001748037223 */ /* 0x000fca0000000003 */
[----:B------:R0:W-:Y:S05]  /*4300*/  @P3 STG.E desc[UR50][R4.64+0x180], R3 ;  /* 0x0001800304003986 */ /* 0x0001ea000c101932 */
[----:B------:R-:W-:Y:S05]  /*4310*/  @!P2 BRA `(.L_x_128) ;  /* 0x000000000004a947 */ /* 0x000fea0003800000 */
[----:B------:R0:W5:Y:S02]  /*4320*/  LDG.E.LTC128B R25, desc[UR50][R6.64+0x184] ;  /* 0x0001843206197981 */ /* 0x000164000c1e1920 */
.L_x_128:
[----:B------:R-:W-:Y:S05]  /*4330*/  BSYNC B1 ;  /* 0x0000000000017941 */ /* 0x000fea0003800000 */
.L_x_127:
[----:B-----5:R-:W-:Y:S01]  /*4340*/  FMUL R12, R25, R22 ;  /* 0x00000016190c7220 */ /* 0x020fe20000400000 */
[----:B------:R-:W-:Y:S01]  /*4350*/  ISETP.GT.AND P1, PT, R2, 0x8, P1 ;  /* 0x000000080200780c */ /* 0x000fe20000f24270 */
[----:B------:R-:W-:Y:S02]  /*4360*/  BSSY B1, `(.L_x_129) ;  /* 0x0000005000017945 */ /* 0x000fe40003800000 */
[----:B------:R-:W-:-:S05]  /*4370*/  FFMA R73, R73, R23, R12 ;  /* 0x0000001749497223 */ /* 0x000fca000000000c */
[----:B------:R0:W-:Y:S05]  /*4380*/  @P2 STG.E desc[UR50][R4.64+0x184], R73 ;  /* 0x0001844904002986 */ /* 0x0001ea000c101932 */
[----:B------:R-:W-:Y:S05]  /*4390*/  @!P1 BRA `(.L_x_130) ;  /* 0x0000000000049947 */ /* 0x000fea0003800000 */
[----:B------:R0:W5:Y:S02]  /*43a0*/  LDG.E.LTC128B R25, desc[UR50][R8.64+0x180] ;  /* 0x0001803208197981 */ /* 0x000164000c1e1920 */
.L_x_130:
[----:B------:R-:W-:Y:S05]  /*43b0*/  BSYNC B1 ;  /* 0x0000000000017941 */ /* 0x000fea0003800000 */
.L_x_129:
        /* <DEDUP_REMOVED lines=8> */
.L_x_132:
[----:B------:R-:W-:Y:S05]  /*4440*/  BSYNC B1 ;  /* 0x0000000000017941 */ /* 0x000fea0003800000 */
.L_x_131:
        /* <DEDUP_REMOVED lines=8> */
.L_x_134:
[----:B------:R-:W-:Y:S05]  /*44d0*/  BSYNC B1 ;  /* 0x0000000000017941 */ /* 0x000fea0003800000 */
.L_x_133:
[----:B0----5:R-:W-:Y:S01]  /*44e0*/  FMUL R3, R25, R22 ;  /* 0x0000001619037220 */ /* 0x021fe20000400000 */
[----:B------:R-:W-:Y:S01]  /*44f0*/  ISETP.GT.AND P0, PT, R2, RZ, P1 ;  /* 0x000000ff0200720c */ /* 0x000fe20000f04270 */
[----:B------:R-:W-:Y:S02]  /*4500*/  BSSY B1, `(.L_x_135) ;  /* 0x0000005000017945 */ /* 0x000fe40003800000 */
[----:B------:R-:W-:-:S05]  /*4510*/  FFMA R3, R76, R23, R3 ;  /* 0x000000174c037223 */ /* 0x000fca0000000003 */
[----:B------:R0:W-:Y:S05]  /*4520*/  @P3 STG.E desc[UR50][R4.64+0x1a0], R3 ;  /* 0x0001a00304003986 */ /* 0x0001ea000c101932 */
[----:B------:R-:W-:Y:S05]  /*4530*/  @!P0 BRA `(.L_x_136) ;  /* 0x0000000000048947 */ /* 0x000fea0003800000 */
[----:B------:R0:W5:Y:S02]  /*4540*/  LDG.E.LTC128B R25, desc[UR50][R6.64+0x1a4] ;  /* 0x0001a43206197981 */ /* 0x000164000c1e1920 */
.L_x_136:
[----:B------:R-:W-:Y:S05]  /*4550*/  BSYNC B1 ;  /* 0x0000000000017941 */ /* 0x000fea0003800000 */
.L_x_135:
[----:B-----5:R-:W-:Y:S01]  /*4560*/  FMUL R12, R25, R22 ;  /* 0x00000016190c7220 */ /* 0x020fe20000400000 */
[----:B------:R-:W-:Y:S01]  /*4570*/  ISETP.GT.AND P2, PT, R2, 0x8, P2 ;  /* 0x000000080200780c */ /* 0x000fe20001744270 */
[----:B------:R-:W-:Y:S02]  /*4580*/  BSSY B1, `(.L_x_137) ;  /* 0x0000005000017945 */ /* 0x000fe40003800000 */
[----:B------:R-:W-:-:S05]  /*4590*/  FFMA R77, R77, R23, R12 ;  /* 0x000000174d4d7223 */ /* 0x000fca000000000c */
[----:B------:R0:W-:Y:S05]  /*45a0*/  @P0 STG.E desc[UR50][R4.64+0x1a4], R77 ;  /* 0x0001a44d04000986 */ /* 0x0001ea000c101932 */
[----:B------:R-:W-:Y:S05]  /*45b0*/  @!P2 BRA `(.L_x_138) ;  /* 0x000000000004a947 */ /* 0x000fea0003800000 */
[----:B------:R0:W5:Y:S02]  /*45c0*/  LDG.E.LTC128B R25, desc[UR50][R8.64+0x1a0] ;  /* 0x0001a03208197981 */ /* 0x000164000c1e1920 */
.L_x_138:
[----:B------:R-:W-:Y:S05]  /*45d0*/  BSYNC B1 ;  /* 0x0000000000017941 */ /* 0x000fea0003800000 */
.L_x_137:
        /* <DEDUP_REMOVED lines=8> */
.L_x_140:
[----:B------:R-:W-:Y:S05]  /*4660*/  BSYNC B1 ;  /* 0x0000000000017941 */ /* 0x000fea0003800000 */
.L_x_139:
        /* <DEDUP_REMOVED lines=8> */
.L_x_142:
[----:B------:R-:W-:Y:S05]  /*46f0*/  BSYNC B1 ;  /* 0x0000000000017941 */ /* 0x000fea0003800000 */
.L_x_141:
[----:B0----5:R-:W-:Y:S01]  /*4700*/  FMUL R3, R25, R22 ;  /* 0x0000001619037220 */ /* 0x021fe20000400000 */
[----:B------:R-:W-:Y:S01]  /*4710*/  ISETP.GT.AND P1, PT, R2, RZ, P2 ;  /* 0x000000ff0200720c */ /* 0x000fe20001724270 */
[----:B------:R-:W-:Y:S02]  /*4720*/  BSSY B1, `(.L_x_143) ;  /* 0x0000005000017945 */ /* 0x000fe40003800000 */
[----:B------:R-:W-:-:S05]  /*4730*/  FFMA R3, R80, R23, R3 ;  /* 0x0000001750037223 */ /* 0x000fca0000000003 */
[----:B------:R0:W-:Y:S05]  /*4740*/  @P3 STG.E desc[UR50][R4.64+0x1c0], R3 ;  /* 0x0001c00304003986 */ /* 0x0001ea000c101932 */
[----:B------:R-:W-:Y:S05]  /*4750*/  @!P1 BRA `(.L_x_144) ;  /* 0x0000000000049947 */ /* 0x000fea0003800000 */
[----:B------:R0:W5:Y:S02]  /*4760*/  LDG.E.LTC128B R25, desc[UR50][R6.64+0x1c4] ;  /* 0x0001c43206197981 */ /* 0x000164000c1e1920 */
.L_x_144:
[----:B------:R-:W-:Y:S05]  /*4770*/  BSYNC B1 ;  /* 0x0000000000017941 */ /* 0x000fea0003800000 */
.L_x_143:
[----:B-----5:R-:W-:Y:S01]  /*4780*/  FMUL R12, R25, R22 ;  /* 0x00000016190c7220 */ /* 0x020fe20000400000 */
[----:B------:R-:W-:Y:S01]  /*4790*/  ISETP.GT.AND P0, PT, R2, 0x8, P0 ;  /* 0x000000080200780c */ /* 0x000fe20000704270 */
[----:B------:R-:W-:Y:S02]  /*47a0*/  BSSY B1, `(.L_x_145) ;  /* 0x0000005000017945 */ /* 0x000fe40003800000 */
[----:B------:R-:W-:-:S05]  /*47b0*/  FFMA R81, R81, R23, R12 ;  /* 0x0000001751517223 */ /* 0x000fca000000000c */
[----:B------:R0:W-:Y:S05]  /*47c0*/  @P1 STG.E desc[UR50][R4.64+0x1c4], R81 ;  /* 0x0001c45104001986 */ /* 0x0001ea000c101932 */
[----:B------:R-:W-:Y:S05]  /*47d0*/  @!P0 BRA `(.L_x_146) ;  /* 0x0000000000048947 */ /* 0x000fea0003800000 */
[----:B------:R0:W5:Y:S02]  /*47e0*/  LDG.E.LTC128B R25, desc[UR50][R8.64+0x1c0] ;  /* 0x0001c03208197981 */ /* 0x000164000c1e1920 */
.L_x_146:
[----:B------:R-:W-:Y:S05]  /*47f0*/  BSYNC B1 ;  /* 0x0000000000017941 */ /* 0x000fea0003800000 */
.L_x_145:
        /* <DEDUP_REMOVED lines=8> */
.L_x_148:
[----:B------:R-:W-:Y:S05]  /*4880*/  BSYNC B1 ;  /* 0x0000000000017941 */ /* 0x000fea0003800000 */
.L_x_147:
        /* <DEDUP_REMOVED lines=8> */
.L_x_150:
[----:B------:R-:W-:Y:S05]  /*4910*/  BSYNC B1 ;  /* 0x0000000000017941 */ /* 0x000fea0003800000 */
.L_x_149:
[----:B0----5:R-:W-:Y:S01]  /*4920*/  FMUL R3, R25, R22 ;  /* 0x0000001619037220 */ /* 0x021fe20000400000 */
[----:B------:R-:W-:Y:S01]  /*4930*/  ISETP.GT.AND P2, PT, R2, RZ, P0 ;  /* 0x000000ff0200720c */ /* 0x000fe20000744270 */
[----:B------:R-:W-:Y:S02]  /*4940*/  BSSY B1, `(.L_x_151) ;  /* 0x0000005000017945 */ /* 0x000fe40003800000 */
[----:B------:R-:W-:-:S05]  /*4950*/  FFMA R3, R84, R23, R3 ;  /* 0x0000001754037223 */ /* 0x000fca0000000003 */
[----:B------:R0:W-:Y:S05]  /*4960*/  @P3 STG.E desc[UR50][R4.64+0x1e0], R3 ;  /* 0x0001e00304003986 */ /* 0x0001ea000c101932 */
[----:B------:R-:W-:Y:S05]  /*4970*/  @!P2 BRA `(.L_x_152) ;  /* 0x000000000004a947 */ /* 0x000fea0003800000 */
[----:B------:R0:W5:Y:S02]  /*4980*/  LDG.E.LTC128B R25, desc[UR50][R6.64+0x1e4] ;  /* 0x0001e43206197981 */ /* 0x000164000c1e1920 */
.L_x_152:
[----:B------:R-:W-:Y:S05]  /*4990*/  BSYNC B1 ;  /* 0x0000000000017941 */ /* 0x000fea0003800000 */
.L_x_151:
[----:B-----5:R-:W-:Y:S01]  /*49a0*/  FMUL R12, R25, R22 ;  /* 0x00000016190c7220 */ /* 0x020fe20000400000 */
[----:B------:R-:W-:Y:S01]  /*49b0*/  ISETP.GT.AND P1, PT, R2, 0x8, P1 ;  /* 0x000000080200780c */ /* 0x000fe20000f24270 */
[----:B------:R-:W-:Y:S02]  /*49c0*/  BSSY B1, `(.L_x_153) ;  /* 0x0000005000017945 */ /* 0x000fe40003800000 */
[----:B------:R-:W-:-:S05]  /*49d0*/  FFMA R85, R85, R23, R12 ;  /* 0x0000001755557223 */ /* 0x000fca000000000c */
[----:B------:R0:W-:Y:S05]  /*49e0*/  @P2 STG.E desc[UR50][R4.64+0x1e4], R85 ;  /* 0x0001e45504002986 */ /* 0x0001ea000c101932 */
[----:B------:R-:W-:Y:S05]  /*49f0*/  @!P1 BRA `(.L_x_154) ;  /* 0x0000000000049947 */ /* 0x000fea0003800000 */
[----:B------:R0:W5:Y:S02]  /*4a00*/  LDG.E.LTC128B R25, desc[UR50][R8.64+0x1e0] ;  /* 0x0001e03208197981 */ /* 0x000164000c1e1920 */
.L_x_154:
[----:B------:R-:W-:Y:S05]  /*4a10*/  BSYNC B1 ;  /* 0x0000000000017941 */ /* 0x000fea0003800000 */
.L_x_153:
        /* <DEDUP_REMOVED lines=8> */
.L_x_156:
[----:B------:R-:W-:Y:S05]  /*4aa0*/  BSYNC B1 ;  /* 0x0000000000017941 */ /* 0x000fea0003800000 */
.L_x_155:
        /* <DEDUP_REMOVED lines=8> */
.L_x_158:
[----:B------:R-:W-:Y:S05]  /*4b30*/  BSYNC B1 ;  /* 0x0000000000017941 */ /* 0x000fea0003800000 */
.L_x_157:
[----:B0----5:R-:W-:Y:S01]  /*4b40*/  FMUL R3, R25, R22 ;  /* 0x0000001619037220 */ /* 0x021fe20000400000 */
[----:B------:R-:W-:Y:S01]  /*4b50*/  ISETP.GT.AND P0, PT, R2, RZ, P1 ;  /* 0x000000ff0200720c */ /* 0x000fe20000f04270 */
[----:B------:R-:W-:Y:S02]  /*4b60*/  BSSY B1, `(.L_x_159) ;  /* 0x0000005000017945 */ /* 0x000fe40003800000 */
[----:B------:R-:W-:-:S05]  /*4b70*/  FFMA R3, R88, R23, R3 ;  /* 0x0000001758037223 */ /* 0x000fca0000000003 */
[----:B------:R0:W-:Y:S05]  /*4b80*/  @P3 STG.E desc[UR50][R4.64+0x200], R3 ;  /* 0x0002000304003986 */ /* 0x0001ea000c101932 */
[----:B------:R-:W-:Y:S05]  /*4b90*/  @!P0 BRA `(.L_x_160) ;  /* 0x0000000000048947 */ /* 0x000fea0003800000 */
[----:B------:R0:W5:Y:S02]  /*4ba0*/  LDG.E.LTC128B R25, desc[UR50][R6.64+0x204] ;  /* 0x0002043206197981 */ /* 0x000164000c1e1920 */
.L_x_160:
[----:B------:R-:W-:Y:S05]  /*4bb0*/  BSYNC B1 ;  /* 0x0000000000017941 */ /* 0x000fea0003800000 */
.L_x_159:
[----:B-----5:R-:W-:Y:S01]  /*4bc0*/  FMUL R12, R25, R22 ;  /* 0x00000016190c7220 */ /* 0x020fe20000400000 */
[----:B------:R-:W-:Y:S01]  /*4bd0*/  ISETP.GT.AND P2, PT, R2, 0x8, P2 ;  /* 0x000000080200780c */ /* 0x000fe20001744270 */
[----:B------:R-:W-:Y:S02]  /*4be0*/  BSSY B1, `(.L_x_161) ;  /* 0x0000005000017945 */ /* 0x000fe40003800000 */
[----:B------:R-:W-:-:S05]  /*4bf0*/  FFMA R89, R89, R23, R12 ;  /* 0x0000001759597223 */ /* 0x000fca000000000c */
[----:B------:R0:W-:Y:S05]  /*4c00*/  @P0 STG.E desc[UR50][R4.64+0x204], R89 ;  /* 0x0002045904000986 */ /* 0x0001ea000c101932 */
[----:B------:R-:W-:Y:S05]  /*4c10*/  @!P2 BRA `(.L_x_162) ;  /* 0x000000000004a947 */ /* 0x000fea0003800000 */
[----:B------:R0:W5:Y:S02]  /*4c20*/  LDG.E.LTC128B R25, desc[UR50][R8.64+0x200] ;  /* 0x0002003208197981 */ /* 0x000164000c1e1920 */
.L_x_162:
[----:B------:R-:W-:Y:S05]  /*4c30*/  BSYNC B1 ;  /* 0x0000000000017941 */ /* 0x000fea0003800000 */
.L_x_161:
        /* <DEDUP_REMOVED lines=8> */
.L_x_164:
[----:B------:R-:W-:Y:S05]  /*4cc0*/  BSYNC B1 ;  /* 0x0000000000017941 */ /* 0x000fea0003800000 */
.L_x_163:
        /* <DEDUP_REMOVED lines=8> */
.L_x_166:
[----:B------:R-:W-:Y:S05]  /*4d50*/  BSYNC B1 ;  /* 0x0000000000017941 */ /* 0x000fea0003800000 */
.L_x_165:
[----:B0----5:R-:W-:Y:S01]  /*4d60*/  FMUL R3, R25, R22 ;  /* 0x0000001619037220 */ /* 0x021fe20000400000 */
[----:B------:R-:W-:Y:S01]  /*4d70*/  ISETP.GT.AND P1, PT, R2, RZ, P2 ;  /* 0x000000ff0200720c */ /* 0x000fe20001724270 */
[----:B------:R-:W-:Y:S02]  /*4d80*/  BSSY B1, `(.L_x_167) ;  /* 0x0000005000017945 */ /* 0x000fe40003800000 */
[----:B------:R-:W-:-:S05]  /*4d90*/  FFMA R3, R92, R23, R3 ;  /* 0x000000175c037223 */ /* 0x000fca0000000003 */
[----:B------:R0:W-:Y:S05]  /*4da0*/  @P3 STG.E desc[UR50][R4.64+0x220], R3 ;  /* 0x0002200304003986 */ /* 0x0001ea000c101932 */
[----:B------:R-:W-:Y:S05]  /*4db0*/  @!P1 BRA `(.L_x_168) ;  /* 0x0000000000049947 */ /* 0x000fea0003800000 */
[----:B------:R0:W5:Y:S02]  /*4dc0*/  LDG.E.LTC128B R25, desc[UR50][R6.64+0x224] ;  /* 0x0002243206197981 */ /* 0x000164000c1e1920 */
.L_x_168:
[----:B------:R-:W-:Y:S05]  /*4dd0*/  BSYNC B1 ;  /* 0x0000000000017941 */ /* 0x000fea0003800000 */
.L_x_167:
[----:B-----5:R-:W-:Y:S01]  /*4de0*/  FMUL R12, R25, R22 ;  /* 0x00000016190c7220 */ /* 0x020fe20000400000 */
[----:B------:R-:W-:Y:S01]  /*4df0*/  ISETP.GT.AND P0, PT, R2, 0x8, P0 ;  /* 0x000000080200780c */ /* 0x000fe20000704270 */
[----:B------:R-:W-:Y:S02]  /*4e00*/  BSSY B1, `(.L_x_169) ;  /* 0x0000005000017945 */ /* 0x000fe40003800000 */
[----:B------:R-:W-:-:S05]  /*4e10*/  FFMA R93, R93, R23, R12 ;  /* 0x000000175d5d7223 */ /* 0x000fca000000000c */
[----:B------:R0:W-:Y:S05]  /*4e20*/  @P1 STG.E desc[UR50][R4.64+0x224], R93 ;  /* 0x0002245d04001986 */ /* 0x0001ea000c101932 */
[----:B------:R-:W-:Y:S05]  /*4e30*/  @!P0 BRA `(.L_x_170) ;  /* 0x0000000000048947 */ /* 0x000fea0003800000 */
[----:B------:R0:W5:Y:S02]  /*4e40*/  LDG.E.LTC128B R25, desc[UR50][R8.64+0x220] ;  /* 0x0002203208197981 */ /* 0x000164000c1e1920 */
.L_x_170:
[----:B------:R-:W-:Y:S05]  /*4e50*/  BSYNC B1 ;  /* 0x0000000000017941 */ /* 0x000fea0003800000 */
.L_x_169:
        /* <DEDUP_REMOVED lines=8> */
.L_x_172:
[----:B------:R-:W-:Y:S05]  /*4ee0*/  BSYNC B1 ;  /* 0x0000000000017941 */ /* 0x000fea0003800000 */
.L_x_171:
        /* <DEDUP_REMOVED lines=8> */
.L_x_174:
[----:B------:R-:W-:Y:S05]  /*4f70*/  BSYNC B1 ;  /* 0x0000000000017941 */ /* 0x000fea0003800000 */
.L_x_173:
[----:B0----5:R-:W-:Y:S01]  /*4f80*/  FMUL R3, R25, R22 ;  /* 0x0000001619037220 */ /* 0x021fe20000400000 */
[----:B------:R-:W-:Y:S01]  /*4f90*/  ISETP.GT.AND P2, PT, R2, RZ, P0 ;  /* 0x000000ff0200720c */ /* 0x000fe20000744270 */
[----:B------:R-:W-:Y:S02]  /*4fa0*/  BSSY B1, `(.L_x_175) ;  /* 0x0000005000017945 */ /* 0x000fe40003800000 */
[----:B------:R-:W-:-:S05]  /*4fb0*/  FFMA R3, R96, R23, R3 ;  /* 0x0000001760037223 */ /* 0x000fca0000000003 */
[----:B------:R0:W-:Y:S05]  /*4fc0*/  @P3 STG.E desc[UR50][R4.64+0x240], R3 ;  /* 0x0002400304003986 */ /* 0x0001ea000c101932 */
[----:B------:R-:W-:Y:S05]  /*4fd0*/  @!P2 BRA `(.L_x_176) ;  /* 0x000000000004a947 */ /* 0x000fea0003800000 */
[----:B------:R0:W5:Y:S02]  /*4fe0*/  LDG.E.LTC128B R25, desc[UR50][R6.64+0x244] ;  /* 0x0002443206197981 */ /* 0x000164000c1e1920 */
.L_x_176:
[----:B------:R-:W-:Y:S05]  /*4ff0*/  BSYNC B1 ;  /* 0x0000000000017941 */ /* 0x000fea0003800000 */
.L_x_175:
[----:B-----5:R-:W-:Y:S01]  /*5000*/  FMUL R12, R25, R22 ;  /* 0x00000016190c7220 */ /* 0x020fe20000400000 */
[----:B------:R-:W-:Y:S01]  /*5010*/  ISETP.GT.AND P1, PT, R2, 0x8, P1 ;  /* 0x000000080200780c */ /* 0x000fe20000f24270 */
[----:B------:R-:W-:Y:S02]  /*5020*/  BSSY B1, `(.L_x_177) ;  /* 0x0000005000017945 */ /* 0x000fe40003800000 */
[----:B------:R-:W-:-:S05]  /*5030*/  FFMA R97, R97, R23, R12 ;  /* 0x0000001761617223 */ /* 0x000fca000000000c */
[----:B------:R0:W-:Y:S05]  /*5040*/  @P2 STG.E desc[UR50][R4.64+0x244], R97 ;  /* 0x0002446104002986 */ /* 0x0001ea000c101932 */
[----:B------:R-:W-:Y:S05]  /*5050*/  @!P1 BRA `(.L_x_178) ;  /* 0x0000000000049947 */ /* 0x000fea0003800000 */
[----:B------:R0:W5:Y:S02]  /*5060*/  LDG.E.LTC128B R25, desc[UR50][R8.64+0x240] ;  /* 0x0002403208197981 */ /* 0x000164000c1e1920 */
.L_x_178:
[----:B------:R-:W-:Y:S05]  /*5070*/  BSYNC B1 ;  /* 0x0000000000017941 */ /* 0x000fea0003800000 */
.L_x_177:
        /* <DEDUP_REMOVED lines=8> */
.L_x_180:
[----:B------:R-:W-:Y:S05]  /*5100*/  BSYNC B1 ;  /* 0x0000000000017941 */ /* 0x000fea0003800000 */
.L_x_179:
        /* <DEDUP_REMOVED lines=8> */
.L_x_182:
[----:B------:R-:W-:Y:S05]  /*5190*/  BSYNC B1 ;  /* 0x0000000000017941 */ /* 0x000fea0003800000 */
.L_x_181:
[----:B0----5:R-:W-:Y:S01]  /*51a0*/  FMUL R3, R25, R22 ;  /* 0x0000001619037220 */ /* 0x021fe20000400000 */
[----:B------:R-:W-:Y:S01]  /*51b0*/  ISETP.GT.AND P0, PT, R2, RZ, P1 ;  /* 0x000000ff0200720c */ /* 0x000fe20000f04270 */
[----:B------:R-:W-:Y:S02]  /*51c0*/  BSSY B1, `(.L_x_183) ;  /* 0x0000005000017945 */ /* 0x000fe40003800000 */
[----:B------:R-:W-:-:S05]  /*51d0*/  FFMA R3, R100, R23, R3 ;  /* 0x0000001764037223 */ /* 0x000fca0000000003 */
[----:B------:R0:W-:Y:S05]  /*51e0*/  @P3 STG.E desc[UR50][R4.64+0x260], R3 ;  /* 0x0002600304003986 */ /* 0x0001ea000c101932 */
[----:B------:R-:W-:Y:S05]  /*51f0*/  @!P0 BRA `(.L_x_184) ;  /* 0x0000000000048947 */ /* 0x000fea0003800000 */
[----:B------:R0:W5:Y:S02]  /*5200*/  LDG.E.LTC128B R25, desc[UR50][R6.64+0x264] ;  /* 0x0002643206197981 */ /* 0x000164000c1e1920 */
.L_x_184:
[----:B------:R-:W-:Y:S05]  /*5210*/  BSYNC B1 ;  /* 0x0000000000017941 */ /* 0x000fea0003800000 */
.L_x_183:
[----:B-----5:R-:W-:Y:S01]  /*5220*/  FMUL R12, R25, R22 ;  /* 0x00000016190c7220 */ /* 0x020fe20000400000 */
[----:B------:R-:W-:Y:S01]  /*5230*/  ISETP.GT.AND P2, PT, R2, 0x8, P2 ;  /* 0x000000080200780c */ /* 0x000fe20001744270 */
[----:B------:R-:W-:Y:S02]  /*5240*/  BSSY B1, `(.L_x_185) ;  /* 0x0000005000017945 */ /* 0x000fe40003800000 */
[----:B------:R-:W-:-:S05]  /*5250*/  FFMA R101, R101, R23, R12 ;  /* 0x0000001765657223 */ /* 0x000fca000000000c */
[----:B------:R0:W-:Y:S05]  /*5260*/  @P0 STG.E desc[UR50][R4.64+0x264], R101 ;  /* 0x0002646504000986 */ /* 0x0001ea000c101932 */
[----:B------:R-:W-:Y:S05]  /*5270*/  @!P2 BRA `(.L_x_186) ;  /* 0x000000000004a947 */ /* 0x000fea0003800000 */
[----:B------:R0:W5:Y:S02]  /*5280*/  LDG.E.LTC128B R25, desc[UR50][R8.64+0x260] ;  /* 0x0002603208197981 */ /* 0x000164000c1e1920 */
.L_x_186:
[----:B------:R-:W-:Y:S05]  /*5290*/  BSYNC B1 ;  /* 0x0000000000017941 */ /* 0x000fea0003800000 */
.L_x_185:
        /* <DEDUP_REMOVED lines=8> */
.L_x_188:
[----:B------:R-:W-:Y:S05]  /*5320*/  BSYNC B1 ;  /* 0x0000000000017941 */ /* 0x000fea0003800000 */
.L_x_187:
        /* <DEDUP_REMOVED lines=8> */
.L_x_190:
[----:B------:R-:W-:Y:S05]  /*53b0*/  BSYNC B1 ;  /* 0x0000000000017941 */ /* 0x000fea0003800000 */
.L_x_189:
[----:B0----5:R-:W-:Y:S01]  /*53c0*/  FMUL R3, R25, R22 ;  /* 0x0000001619037220 */ /* 0x021fe20000400000 */
[----:B------:R-:W-:Y:S01]  /*53d0*/  ISETP.GT.AND P1, PT, R2, RZ, P2 ;  /* 0x000000ff0200720c */ /* 0x000fe20001724270 */
[----:B------:R-:W-:Y:S02]  /*53e0*/  BSSY B1, `(.L_x_191) ;  /* 0x0000005000017945 */ /* 0x000fe40003800000 */
[----:B------:R-:W-:-:S05]  /*53f0*/  FFMA R3, R104, R23, R3 ;  /* 0x0000001768037223 */ /* 0x000fca0000000003 */
[----:B------:R0:W-:Y:S05]  /*5400*/  @P3 STG.E desc[UR50][R4.64+0x280], R3 ;  /* 0x0002800304003986 */ /* 0x0001ea000c101932 */
[----:B------:R-:W-:Y:S05]  /*5410*/  @!P1 BRA `(.L_x_192) ;  /* 0x0000000000049947 */ /* 0x000fea0003800000 */
[----:B------:R0:W5:Y:S02]  /*5420*/  LDG.E.LTC128B R25, desc[UR50][R6.64+0x284] ;  /* 0x0002843206197981 */ /* 0x000164000c1e1920 */
.L_x_192:
[----:B------:R-:W-:Y:S05]  /*5430*/  BSYNC B1 ;  /* 0x0000000000017941 */ /* 0x000fea0003800000 */
.L_x_191:
[----:B-----5:R-:W-:Y:S01]  /*5440*/  FMUL R12, R25, R22 ;  /* 0x00000016190c7220 */ /* 0x020fe20000400000 */
[----:B------:R-:W-:Y:S01]  /*5450*/  ISETP.GT.AND P0, PT, R2, 0x8, P0 ;  /* 0x000000080200780c */ /* 0x000fe20000704270 */
[----:B------:R-:W-:Y:S02]  /*5460*/  BSSY B1, `(.L_x_193) ;  /* 0x0000005000017945 */ /* 0x000fe40003800000 */
[----:B------:R-:W-:-:S05]  /*5470*/  FFMA R105, R105, R23, R12 ;  /* 0x0000001769697223 */ /* 0x000fca000000000c */
[----:B------:R0:W-:Y:S05]  /*5480*/  @P1 STG.E desc[UR50][R4.64+0x284], R105 ;  /* 0x0002846904001986 */ /* 0x0001ea000c101932 */
[----:B------:R-:W-:Y:S05]  /*5490*/  @!P0 BRA `(.L_x_194) ;  /* 0x0000000000048947 */ /* 0x000fea0003800000 */
[----:B------:R0:W5:Y:S02]  /*54a0*/  LDG.E.LTC128B R25, desc[UR50][R8.64+0x280] ;  /* 0x0002803208197981 */ /* 0x000164000c1e1920 */
.L_x_194:
[----:B------:R-:W-:Y:S05]  /*54b0*/  BSYNC B1 ;  /* 0x0000000000017941 */ /* 0x000fea0003800000 */
.L_x_193:
        /* <DEDUP_REMOVED lines=8> */
.L_x_196:
[----:B------:R-:W-:Y:S05]  /*5540*/  BSYNC B1 ;  /* 0x0000000000017941 */ /* 0x000fea0003800000 */
.L_x_195:
        /* <DEDUP_REMOVED lines=8> */
.L_x_198:
[----:B------:R-:W-:Y:S05]  /*55d0*/  BSYNC B1 ;  /* 0x0000000000017941 */ /* 0x000fea0003800000 */
.L_x_197:
[----:B0----5:R-:W-:Y:S01]  /*55e0*/  FMUL R3, R25, R22 ;  /* 0x0000001619037220 */ /* 0x021fe20000400000 */
[----:B------:R-:W-:Y:S01]  /*55f0*/  ISETP.GT.AND P2, PT, R2, RZ, P0 ;  /* 0x000000ff0200720c */ /* 0x000fe20000744270 */
[----:B------:R-:W-:Y:S02]  /*5600*/  BSSY B1, `(.L_x_199) ;  /* 0x0000005000017945 */ /* 0x000fe40003800000 */
[----:B------:R-:W-:-:S05]  /*5610*/  FFMA R3, R108, R23, R3 ;  /* 0x000000176c037223 */ /* 0x000fca0000000003 */
[----:B------:R0:W-:Y:S05]  /*5620*/  @P3 STG.E desc[UR50][R4.64+0x2a0], R3 ;  /* 0x0002a00304003986 */ /* 0x0001ea000c101932 */
[----:B------:R-:W-:Y:S05]  /*5630*/  @!P2 BRA `(.L_x_200) ;  /* 0x000000000004a947 */ /* 0x000fea0003800000 */
[----:B------:R0:W5:Y:S02]  /*5640*/  LDG.E.LTC128B R25, desc[UR50][R6.64+0x2a4] ;  /* 0x0002a43206197981 */ /* 0x000164000c1e1920 */
.L_x_200:
[----:B------:R-:W-:Y:S05]  /*5650*/  BSYNC B1 ;  /* 0x0000000000017941 */ /* 0x000fea0003800000 */
.L_x_199:
[----:B-----5:R-:W-:Y:S01]  /*5660*/  FMUL R12, R25, R22 ;  /* 0x00000016190c7220 */ /* 0x020fe20000400000 */
[----:B------:R-:W-:Y:S01]  /*5670*/  ISETP.GT.AND P1, PT, R2, 0x8, P1 ;  /* 0x000000080200780c */ /* 0x000fe20000f24270 */
[----:B------:R-:W-:Y:S02]  /*5680*/  BSSY B1, `(.L_x_201) ;  /* 0x0000005000017945 */ /* 0x000fe40003800000 */
[----:B------:R-:W-:-:S05]  /*5690*/  FFMA R109, R109, R23, R12 ;  /* 0x000000176d6d7223 */ /* 0x000fca000000000c */
[----:B------:R0:W-:Y:S05]  /*56a0*/  @P2 STG.E desc[UR50][R4.64+0x2a4], R109 ;  /* 0x0002a46d04002986 */ /* 0x0001ea000c101932 */
[----:B------:R-:W-:Y:S05]  /*56b0*/  @!P1 BRA `(.L_x_202) ;  /* 0x0000000000049947 */ /* 0x000fea0003800000 */
[----:B------:R0:W5:Y:S02]  /*56c0*/  LDG.E.LTC128B R25, desc[UR50][R8.64+0x2a0] ;  /* 0x0002a03208197981 */ /* 0x000164000c1e1920 */
.L_x_202:
[----:B------:R-:W-:Y:S05]  /*56d0*/  BSYNC B1 ;  /* 0x0000000000017941 */ /* 0x000fea0003800000 */
.L_x_201:
        /* <DEDUP_REMOVED lines=8> */
.L_x_204:
[----:B------:R-:W-:Y:S05]  /*5760*/  BSYNC B1 ;  /* 0x0000000000017941 */ /* 0x000fea0003800000 */
.L_x_203:
        /* <DEDUP_REMOVED lines=8> */
.L_x_206:
[----:B------:R-:W-:Y:S05]  /*57f0*/  BSYNC B1 ;  /* 0x0000000000017941 */ /* 0x000fea0003800000 */
.L_x_205:
[----:B0----5:R-:W-:Y:S01]  /*5800*/  FMUL R3, R25, R22 ;  /* 0x0000001619037220 */ /* 0x021fe20000400000 */
[----:B------:R-:W-:Y:S01]  /*5810*/  ISETP.GT.AND P0, PT, R2, RZ, P1 ;  /* 0x000000ff0200720c */ /* 0x000fe20000f04270 */
[----:B------:R-:W-:Y:S02]  /*5820*/  BSSY B1, `(.L_x_207) ;  /* 0x0000005000017945 */ /* 0x000fe40003800000 */
[----:B------:R-:W-:-:S05]  /*5830*/  FFMA R3, R112, R23, R3 ;  /* 0x0000001770037223 */ /* 0x000fca0000000003 */
[----:B------:R0:W-:Y:S05]  /*5840*/  @P3 STG.E desc[UR50][R4.64+0x2c0], R3 ;  /* 0x0002c00304003986 */ /* 0x0001ea000c101932 */
[----:B------:R-:W-:Y:S05]  /*5850*/  @!P0 BRA `(.L_x_208) ;  /* 0x0000000000048947 */ /* 0x000fea0003800000 */
[----:B------:R0:W5:Y:S02]  /*5860*/  LDG.E.LTC128B R25, desc[UR50][R6.64+0x2c4] ;  /* 0x0002c43206197981 */ /* 0x000164000c1e1920 */
.L_x_208:
[----:B------:R-:W-:Y:S05]  /*5870*/  BSYNC B1 ;  /* 0x0000000000017941 */ /* 0x000fea0003800000 */
.L_x_207:
[----:B-----5:R-:W-:Y:S01]  /*5880*/  FMUL R12, R25, R22 ;  /* 0x00000016190c7220 */ /* 0x020fe20000400000 */
[----:B------:R-:W-:Y:S01]  /*5890*/  ISETP.GT.AND P2, PT, R2, 0x8, P2 ;  /* 0x000000080200780c */ /* 0x000fe20001744270 */
[----:B------:R-:W-:Y:S02]  /*58a0*/  BSSY B1, `(.L_x_209) ;  /* 0x0000005000017945 */ /* 0x000fe40003800000 */
[----:B------:R-:W-:-:S05]  /*58b0*/  FFMA R113, R113, R23, R12 ;  /* 0x0000001771717223 */ /* 0x000fca000000000c */
[----:B------:R0:W-:Y:S05]  /*58c0*/  @P0 STG.E desc[UR50][R4.64+0x2c4], R113 ;  /* 0x0002c47104000986 */ /* 0x0001ea000c101932 */
[----:B------:R-:W-:Y:S05]  /*58d0*/  @!P2 BRA `(.L_x_210) ;  /* 0x000000000004a947 */ /* 0x000fea0003800000 */
[----:B------:R0:W5:Y:S02]  /*58e0*/  LDG.E.LTC128B R25, desc[UR50][R8.64+0x2c0] ;  /* 0x0002c03208197981 */ /* 0x000164000c1e1920 */
.L_x_210:
[----:B------:R-:W-:Y:S05]  /*58f0*/  BSYNC B1 ;  /* 0x0000000000017941 */ /* 0x000fea0003800000 */
.L_x_209:
        /* <DEDUP_REMOVED lines=8> */
.L_x_212:
[----:B------:R-:W-:Y:S05]  /*5980*/  BSYNC B1 ;  /* 0x0000000000017941 */ /* 0x000fea0003800000 */
.L_x_211:
        /* <DEDUP_REMOVED lines=8> */
.L_x_214:
[----:B------:R-:W-:Y:S05]  /*5a10*/  BSYNC B1 ;  /* 0x0000000000017941 */ /* 0x000fea0003800000 */
.L_x_213:
[----:B0----5:R-:W-:Y:S01]  /*5a20*/  FMUL R3, R25, R22 ;  /* 0x0000001619037220 */ /* 0x021fe20000400000 */
[----:B------:R-:W-:Y:S01]  /*5a30*/  ISETP.GT.AND P1, PT, R2, RZ, P2 ;  /* 0x000000ff0200720c */ /* 0x000fe20001724270 */
[----:B------:R-:W-:Y:S02]  /*5a40*/  BSSY B1, `(.L_x_215) ;  /* 0x0000005000017945 */ /* 0x000fe40003800000 */
[----:B------:R-:W-:-:S05]  /*5a50*/  FFMA R3, R116, R23, R3 ;  /* 0x0000001774037223 */ /* 0x000fca0000000003 */
[----:B------:R0:W-:Y:S05]  /*5a60*/  @P3 STG.E desc[UR50][R4.64+0x2e0], R3 ;  /* 0x0002e00304003986 */ /* 0x0001ea000c101932 */
[----:B------:R-:W-:Y:S05]  /*5a70*/  @!P1 BRA `(.L_x_216) ;  /* 0x0000000000049947 */ /* 0x000fea0003800000 */
[----:B------:R0:W5:Y:S02]  /*5a80*/  LDG.E.LTC128B R25, desc[UR50][R6.64+0x2e4] ;  /* 0x0002e43206197981 */ /* 0x000164000c1e1920 */
.L_x_216:
[----:B------:R-:W-:Y:S05]  /*5a90*/  BSYNC B1 ;  /* 0x0000000000017941 */ /* 0x000fea0003800000 */
.L_x_215:
[----:B-----5:R-:W-:Y:S01]  /*5aa0*/  FMUL R12, R25, R22 ;  /* 0x00000016190c7220 */ /* 0x020fe20000400000 */
[----:B------:R-:W-:Y:S01]  /*5ab0*/  ISETP.GT.AND P0, PT, R2, 0x8, P0 ;  /* 0x000000080200780c */ /* 0x000fe20000704270 */
[----:B------:R-:W-:Y:S02]  /*5ac0*/  BSSY B1, `(.L_x_217) ;  /* 0x0000005000017945 */ /* 0x000fe40003800000 */
[----:B------:R-:W-:-:S05]  /*5ad0*/  FFMA R117, R117, R23, R12 ;  /* 0x0000001775757223 */ /* 0x000fca000000000c */
[----:B------:R0:W-:Y:S05]  /*5ae0*/  @P1 STG.E desc[UR50][R4.64+0x2e4], R117 ;  /* 0x0002e47504001986 */ /* 0x0001ea000c101932 */
[----:B------:R-:W-:Y:S05]  /*5af0*/  @!P0 BRA `(.L_x_218) ;  /* 0x0000000000048947 */ /* 0x000fea0003800000 */
[----:B------:R0:W5:Y:S02]  /*5b00*/  LDG.E.LTC128B R25, desc[UR50][R8.64+0x2e0] ;  /* 0x0002e03208197981 */ /* 0x000164000c1e1920 */
.L_x_218:
[----:B------:R-:W-:Y:S05]  /*5b10*/  BSYNC B1 ;  /* 0x0000000000017941 */ /* 0x000fea0003800000 */
.L_x_217:
        /* <DEDUP_REMOVED lines=8> */
.L_x_220:
[----:B------:R-:W-:Y:S05]  /*5ba0*/  BSYNC B1 ;  /* 0x0000000000017941 */ /* 0x000fea0003800000 */
.L_x_219:
        /* <DEDUP_REMOVED lines=8> */
.L_x_222:
[----:B------:R-:W-:Y:S05]  /*5c30*/  BSYNC B1 ;  /* 0x0000000000017941 */ /* 0x000fea0003800000 */
.L_x_221:
[----:B0----5:R-:W-:Y:S01]  /*5c40*/  FMUL R3, R25, R22 ;  /* 0x0000001619037220 */ /* 0x021fe20000400000 */
[----:B------:R-:W-:Y:S01]  /*5c50*/  ISETP.GT.AND P2, PT, R2, RZ, P0 ;  /* 0x000000ff0200720c */ /* 0x000fe20000744270 */
[----:B------:R-:W-:Y:S02]  /*5c60*/  BSSY B1, `(.L_x_223) ;  /* 0x0000005000017945 */ /* 0x000fe40003800000 */
[----:B------:R-:W-:-:S05]  /*5c70*/  FFMA R3, R120, R23, R3 ;  /* 0x0000001778037223 */ /* 0x000fca0000000003 */
[----:B------:R0:W-:Y:S05]  /*5c80*/  @P3 STG.E desc[UR50][R4.64+0x300], R3 ;  /* 0x0003000304003986 */ /* 0x0001ea000c101932 */
[----:B------:R-:W-:Y:S05]  /*5c90*/  @!P2 BRA `(.L_x_224) ;  /* 0x000000000004a947 */ /* 0x000fea0003800000 */
[----:B------:R0:W5:Y:S02]  /*5ca0*/  LDG.E.LTC128B R25, desc[UR50][R6.64+0x304] ;  /* 0x0003043206197981 */ /* 0x000164000c1e1920 */
.L_x_224:
[----:B------:R-:W-:Y:S05]  /*5cb0*/  BSYNC B1 ;  /* 0x0000000000017941 */ /* 0x000fea0003800000 */
.L_x_223:
[----:B-----5:R-:W-:Y:S01]  /*5cc0*/  FMUL R12, R25, R22 ;  /* 0x00000016190c7220 */ /* 0x020fe20000400000 */
[----:B------:R-:W-:Y:S01]  /*5cd0*/  ISETP.GT.AND P1, PT, R2, 0x8, P1 ;  /* 0x000000080200780c */ /* 0x000fe20000f24270 */
[----:B------:R-:W-:Y:S02]  /*5ce0*/  BSSY B1, `(.L_x_225) ;  /* 0x0000005000017945 */ /* 0x000fe40003800000 */
[----:B------:R-:W-:-:S05]  /*5cf0*/  FFMA R121, R121, R23, R12 ;  /* 0x0000001779797223 */ /* 0x000fca000000000c */
[----:B------:R0:W-:Y:S05]  /*5d00*/  @P2 STG.E desc[UR50][R4.64+0x304], R121 ;  /* 0x0003047904002986 */ /* 0x0001ea000c101932 */
[----:B------:R-:W-:Y:S05]  /*5d10*/  @!P1 BRA `(.L_x_226) ;  /* 0x0000000000049947 */ /* 0x000fea0003800000 */
[----:B------:R0:W5:Y:S02]  /*5d20*/  LDG.E.LTC128B R25, desc[UR50][R8.64+0x300] ;  /* 0x0003003208197981 */ /* 0x000164000c1e1920 */
.L_x_226:
[----:B------:R-:W-:Y:S05]  /*5d30*/  BSYNC B1 ;  /* 0x0000000000017941 */ /* 0x000fea0003800000 */
.L_x_225:
        /* <DEDUP_REMOVED lines=8> */
.L_x_228:
[----:B------:R-:W-:Y:S05]  /*5dc0*/  BSYNC B1 ;  /* 0x0000000000017941 */ /* 0x000fea0003800000 */
.L_x_227:
        /* <DEDUP_REMOVED lines=8> */
.L_x_230:
[----:B------:R-:W-:Y:S05]  /*5e50*/  BSYNC B1 ;  /* 0x0000000000017941 */ /* 0x000fea0003800000 */
.L_x_229:
[----:B0----5:R-:W-:Y:S01]  /*5e60*/  FMUL R3, R25, R22 ;  /* 0x0000001619037220 */ /* 0x021fe20000400000 */
[----:B------:R-:W-:Y:S01]  /*5e70*/  ISETP.GT.AND P0, PT, R2, RZ, P1 ;  /* 0x000000ff0200720c */ /* 0x000fe20000f04270 */
[----:B------:R-:W-:Y:S02]  /*5e80*/  BSSY B1, `(.L_x_231) ;  /* 0x0000005000017945 */ /* 0x000fe40003800000 */
[----:B------:R-:W-:-:S05]  /*5e90*/  FFMA R3, R124, R23, R3 ;  /* 0x000000177c037223 */ /* 0x000fca0000000003 */
[----:B------:R0:W-:Y:S05]  /*5ea0*/  @P3 STG.E desc[UR50][R4.64+0x320], R3 ;  /* 0x0003200304003986 */ /* 0x0001ea000c101932 */
[----:B------:R-:W-:Y:S05]  /*5eb0*/  @!P0 BRA `(.L_x_232) ;  /* 0x0000000000048947 */ /* 0x000fea0003800000 */
[----:B------:R0:W5:Y:S02]  /*5ec0*/  LDG.E.LTC128B R25, desc[UR50][R6.64+0x324] ;  /* 0x0003243206197981 */ /* 0x000164000c1e1920 */
.L_x_232:
[----:B------:R-:W-:Y:S05]  /*5ed0*/  BSYNC B1 ;  /* 0x0000000000017941 */ /* 0x000fea0003800000 */
.L_x_231:
[----:B-----5:R-:W-:Y:S01]  /*5ee0*/  FMUL R12, R25, R22 ;  /* 0x00000016190c7220 */ /* 0x020fe20000400000 */
[----:B------:R-:W-:Y:S01]  /*5ef0*/  ISETP.GT.AND P2, PT, R2, 0x8, P2 ;  /* 0x000000080200780c */ /* 0x000fe20001744270 */
[----:B------:R-:W-:Y:S02]  /*5f00*/  BSSY B1, `(.L_x_233) ;  /* 0x0000005000017945 */ /* 0x000fe40003800000 */
[----:B------:R-:W-:-:S05]  /*5f10*/  FFMA R125, R125, R23, R12 ;  /* 0x000000177d7d7223 */ /* 0x000fca000000000c */
[----:B------:R0:W-:Y:S05]  /*5f20*/  @P0 STG.E desc[UR50][R4.64+0x324], R125 ;  /* 0x0003247d04000986 */ /* 0x0001ea000c101932 */
[----:B------:R-:W-:Y:S05]  /*5f30*/  @!P2 BRA `(.L_x_234) ;  /* 0x000000000004a947 */ /* 0x000fea0003800000 */
[----:B------:R0:W5:Y:S02]  /*5f40*/  LDG.E.LTC128B R25, desc[UR50][R8.64+0x320] ;  /* 0x0003203208197981 */ /* 0x000164000c1e1920 */
.L_x_234:
[----:B------:R-:W-:Y:S05]  /*5f50*/  BSYNC B1 ;  /* 0x0000000000017941 */ /* 0x000fea0003800000 */
.L_x_233:
        /* <DEDUP_REMOVED lines=8> */
.L_x_236:
[----:B------:R-:W-:Y:S05]  /*5fe0*/  BSYNC B1 ;  /* 0x0000000000017941 */ /* 0x000fea0003800000 */
.L_x_235:
        /* <DEDUP_REMOVED lines=8> */
.L_x_238:
[----:B------:R-:W-:Y:S05]  /*6070*/  BSYNC B1 ;  /* 0x0000000000017941 */ /* 0x000fea0003800000 */
.L_x_237:
[----:B0----5:R-:W-:Y:S01]  /*6080*/  FMUL R3, R25, R22 ;  /* 0x0000001619037220 */ /* 0x021fe20000400000 */
[----:B------:R-:W-:Y:S01]  /*6090*/  ISETP.GT.AND P1, PT, R2, RZ, P2 ;  /* 0x000000ff0200720c */ /* 0x000fe20001724270 */
[----:B------:R-:W-:Y:S02]  /*60a0*/  BSSY B1, `(.L_x_239) ;  /* 0x0000005000017945 */ /* 0x000fe40003800000 */
[----:B------:R-:W-:-:S05]  /*60b0*/  FFMA R3, R128, R23, R3 ;  /* 0x0000001780037223 */ /* 0x000fca0000000003 */
[----:B------:R0:W-:Y:S05]  /*60c0*/  @P3 STG.E desc[UR50][R4.64+0x340], R3 ;  /* 0x0003400304003986 */ /* 0x0001ea000c101932 */
[----:B------:R-:W-:Y:S05]  /*60d0*/  @!P1 BRA `(.L_x_240) ;  /* 0x0000000000049947 */ /* 0x000fea0003800000 */
[----:B------:R0:W5:Y:S02]  /*60e0*/  LDG.E.LTC128B R25, desc[UR50][R6.64+0x344] ;  /* 0x0003443206197981 */ /* 0x000164000c1e1920 */
.L_x_240:
[----:B------:R-:W-:Y:S05]  /*60f0*/  BSYNC B1 ;  /* 0x0000000000017941 */ /* 0x000fea0003800000 */
.L_x_239:
[----:B-----5:R-:W-:Y:S01]  /*6100*/  FMUL R12, R25, R22 ;  /* 0x00000016190c7220 */ /* 0x020fe20000400000 */
[----:B------:R-:W-:Y:S01]  /*6110*/  ISETP.GT.AND P0, PT, R2, 0x8, P0 ;  /* 0x000000080200780c */ /* 0x000fe20000704270 */
[----:B------:R-:W-:Y:S02]  /*6120*/  BSSY B1, `(.L_x_241) ;  /* 0x0000005000017945 */ /* 0x000fe40003800000 */
[----:B------:R-:W-:-:S05]  /*6130*/  FFMA R129, R129, R23, R12 ;  /* 0x0000001781817223 */ /* 0x000fca000000000c */
[----:B------:R0:W-:Y:S05]  /*6140*/  @P1 STG.E desc[UR50][R4.64+0x344], R129 ;  /* 0x0003448104001986 */ /* 0x0001ea000c101932 */
[----:B------:R-:W-:Y:S05]  /*6150*/  @!P0 BRA `(.L_x_242) ;  /* 0x0000000000048947 */ /* 0x000fea0003800000 */
[----:B------:R0:W5:Y:S02]  /*6160*/  LDG.E.LTC128B R25, desc[UR50][R8.64+0x340] ;  /* 0x0003403208197981 */ /* 0x000164000c1e1920 */
.L_x_242:
[----:B------:R-:W-:Y:S05]  /*6170*/  BSYNC B1 ;  /* 0x0000000000017941 */ /* 0x000fea0003800000 */
.L_x_241:
        /* <DEDUP_REMOVED lines=8> */
.L_x_244:
[----:B------:R-:W-:Y:S05]  /*6200*/  BSYNC B1 ;  /* 0x0000000000017941 */ /* 0x000fea0003800000 */
.L_x_243:
        /* <DEDUP_REMOVED lines=8> */
.L_x_246:
[----:B------:R-:W-:Y:S05]  /*6290*/  BSYNC B1 ;  /* 0x0000000000017941 */ /* 0x000fea0003800000 */
.L_x_245:
[----:B0----5:R-:W-:Y:S01]  /*62a0*/  FMUL R3, R25, R22 ;  /* 0x0000001619037220 */ /* 0x021fe20000400000 */
[----:B------:R-:W-:Y:S01]  /*62b0*/  ISETP.GT.AND P2, PT, R2, RZ, P0 ;  /* 0x000000ff0200720c */ /* 0x000fe20000744270 */
[----:B------:R-:W-:Y:S02]  /*62c0*/  BSSY B1, `(.L_x_247) ;  /* 0x0000005000017945 */ /* 0x000fe40003800000 */
[----:B------:R-:W-:-:S05]  /*62d0*/  FFMA R3, R132, R23, R3 ;  /* 0x0000001784037223 */ /* 0x000fca0000000003 */
[----:B------:R0:W-:Y:S05]  /*62e0*/  @P3 STG.E desc[UR50][R4.64+0x360], R3 ;  /* 0x0003600304003986 */ /* 0x0001ea000c101932 */
[----:B------:R-:W-:Y:S05]  /*62f0*/  @!P2 BRA `(.L_x_248) ;  /* 0x000000000004a947 */ /* 0x000fea0003800000 */
[----:B------:R0:W5:Y:S02]  /*6300*/  LDG.E.LTC128B R25, desc[UR50][R6.64+0x364] ;  /* 0x0003643206197981 */ /* 0x000164000c1e1920 */
.L_x_248:
[----:B------:R-:W-:Y:S05]  /*6310*/  BSYNC B1 ;  /* 0x0000000000017941 */ /* 0x000fea0003800000 */
.L_x_247:
[----:B-----5:R-:W-:Y:S01]  /*6320*/  FMUL R12, R25, R22 ;  /* 0x00000016190c7220 */ /* 0x020fe20000400000 */
[----:B------:R-:W-:Y:S01]  /*6330*/  ISETP.GT.AND P1, PT, R2, 0x8, P1 ;  /* 0x000000080200780c */ /* 0x000fe20000f24270 */
[----:B------:R-:W-:Y:S02]  /*6340*/  BSSY B1, `(.L_x_249) ;  /* 0x0000005000017945 */ /* 0x000fe40003800000 */
[----:B------:R-:W-:-:S05]  /*6350*/  FFMA R133, R133, R23, R12 ;  /* 0x0000001785857223 */ /* 0x000fca000000000c */
[----:B------:R0:W-:Y:S05]  /*6360*/  @P2 STG.E desc[UR50][R4.64+0x364], R133 ;  /* 0x0003648504002986 */ /* 0x0001ea000c101932 */
[----:B------:R-:W-:Y:S05]  /*6370*/  @!P1 BRA `(.L_x_250) ;  /* 0x0000000000049947 */ /* 0x000fea0003800000 */
[----:B------:R0:W5:Y:S02]  /*6380*/  LDG.E.LTC128B R25, desc[UR50][R8.64+0x360] ;  /* 0x0003603208197981 */ /* 0x000164000c1e1920 */
.L_x_250:
[----:B------:R-:W-:Y:S05]  /*6390*/  BSYNC B1 ;  /* 0x0000000000017941 */ /* 0x000fea0003800000 */
.L_x_249:
        /* <DEDUP_REMOVED lines=8> */
.L_x_252:
[----:B------:R-:W-:Y:S05]  /*6420*/  BSYNC B1 ;  /* 0x0000000000017941 */ /* 0x000fea0003800000 */
.L_x_251:
        /* <DEDUP_REMOVED lines=8> */
.L_x_254:
[----:B------:R-:W-:Y:S05]  /*64b0*/  BSYNC B1 ;  /* 0x0000000000017941 */ /* 0x000fea0003800000 */
.L_x_253:
[----:B0----5:R-:W-:Y:S01]  /*64c0*/  FMUL R3, R25, R22 ;  /* 0x0000001619037220 */ /* 0x021fe20000400000 */
[----:B------:R-:W-:Y:S01]  /*64d0*/  ISETP.GT.AND P0, PT, R2, RZ, P1 ;  /* 0x000000ff0200720c */ /* 0x000fe20000f04270 */
[----:B------:R-:W-:Y:S02]  /*64e0*/  BSSY B1, `(.L_x_255) ;  /* 0x0000005000017945 */ /* 0x000fe40003800000 */
[----:B------:R-:W-:-:S05]  /*64f0*/  FFMA R3, R136, R23, R3 ;  /* 0x0000001788037223 */ /* 0x000fca0000000003 */
[----:B------:R0:W-:Y:S05]  /*6500*/  @P3 STG.E desc[UR50][R4.64+0x380], R3 ;  /* 0x0003800304003986 */ /* 0x0001ea000c101932 */
[----:B------:R-:W-:Y:S05]  /*6510*/  @!P0 BRA `(.L_x_256) ;  /* 0x0000000000048947 */ /* 0x000fea0003800000 */
[----:B------:R0:W5:Y:S02]  /*6520*/  LDG.E.LTC128B R25, desc[UR50][R6.64+0x384] ;  /* 0x0003843206197981 */ /* 0x000164000c1e1920 */
.L_x_256:
[----:B------:R-:W-:Y:S05]  /*6530*/  BSYNC B1 ;  /* 0x0000000000017941 */ /* 0x000fea0003800000 */
.L_x_255:
[----:B-----5:R-:W-:Y:S01]  /*6540*/  FMUL R12, R25, R22 ;  /* 0x00000016190c7220 */ /* 0x020fe20000400000 */
[----:B------:R-:W-:Y:S01]  /*6550*/  ISETP.GT.AND P2, PT, R2, 0x8, P2 ;  /* 0x000000080200780c */ /* 0x000fe20001744270 */
[----:B------:R-:W-:Y:S02]  /*6560*/  BSSY B1, `(.L_x_257) ;  /* 0x0000005000017945 */ /* 0x000fe40003800000 */
[----:B------:R-:W-:-:S05]  /*6570*/  FFMA R137, R137, R23, R12 ;  /* 0x0000001789897223 */ /* 0x000fca000000000c */
[----:B------:R0:W-:Y:S05]  /*6580*/  @P0 STG.E desc[UR50][R4.64+0x384], R137 ;  /* 0x0003848904000986 */ /* 0x0001ea000c101932 */
[----:B------:R-:W-:Y:S05]  /*6590*/  @!P2 BRA `(.L_x_258) ;  /* 0x000000000004a947 */ /* 0x000fea0003800000 */
[----:B------:R0:W5:Y:S02]  /*65a0*/  LDG.E.LTC128B R25, desc[UR50][R8.64+0x380] ;  /* 0x0003803208197981 */ /* 0x000164000c1e1920 */
.L_x_258:
[----:B------:R-:W-:Y:S05]  /*65b0*/  BSYNC B1 ;  /* 0x0000000000017941 */ /* 0x000fea0003800000 */
.L_x_257:
        /* <DEDUP_REMOVED lines=8> */
.L_x_260:
[----:B------:R-:W-:Y:S05]  /*6640*/  BSYNC B1 ;  /* 0x0000000000017941 */ /* 0x000fea0003800000 */
.L_x_259:
        /* <DEDUP_REMOVED lines=8> */
.L_x_262:
[----:B------:R-:W-:Y:S05]  /*66d0*/  BSYNC B1 ;  /* 0x0000000000017941 */ /* 0x000fea0003800000 */
.L_x_261:
[----:B0----5:R-:W-:Y:S01]  /*66e0*/  FMUL R3, R25, R22 ;  /* 0x0000001619037220 */ /* 0x021fe20000400000 */
[----:B------:R-:W-:Y:S01]  /*66f0*/  ISETP.GT.AND P1, PT, R2, RZ, P2 ;  /* 0x000000ff0200720c */ /* 0x000fe20001724270 */
[----:B------:R-:W-:Y:S02]  /*6700*/  BSSY B1, `(.L_x_263) ;  /* 0x0000005000017945 */ /* 0x000fe40003800000 */
[----:B------:R-:W-:-:S05]  /*6710*/  FFMA R3, R140, R23, R3 ;  /* 0x000000178c037223 */ /* 0x000fca0000000003 */
[----:B------:R0:W-:Y:S05]  /*6720*/  @P3 STG.E desc[UR50][R4.64+0x3a0], R3 ;  /* 0x0003a00304003986 */ /* 0x0001ea000c101932 */
[----:B------:R-:W-:Y:S05]  /*6730*/  @!P1 BRA `(.L_x_264) ;  /* 0x0000000000049947 */ /* 0x000fea0003800000 */
[----:B------:R0:W5:Y:S02]  /*6740*/  LDG.E.LTC128B R25, desc[UR50][R6.64+0x3a4] ;  /* 0x0003a43206197981 */ /* 0x000164000c1e1920 */
.L_x_264:
[----:B------:R-:W-:Y:S05]  /*6750*/  BSYNC B1 ;  /* 0x0000000000017941 */ /* 0x000fea0003800000 */
.L_x_263:
[----:B-----5:R-:W-:Y:S01]  /*6760*/  FMUL R12, R25, R22 ;  /* 0x00000016190c7220 */ /* 0x020fe20000400000 */
[----:B------:R-:W-:Y:S01]  /*6770*/  ISETP.GT.AND P0, PT, R2, 0x8, P0 ;  /* 0x000000080200780c */ /* 0x000fe20000704270 */
[----:B------:R-:W-:Y:S02]  /*6780*/  BSSY B1, `(.L_x_265) ;  /* 0x0000005000017945 */ /* 0x000fe40003800000 */
[----:B------:R-:W-:-:S05]  /*6790*/  FFMA R141, R141, R23, R12 ;  /* 0x000000178d8d7223 */ /* 0x000fca000000000c */
[----:B------:R0:W-:Y:S05]  /*67a0*/  @P1 STG.E desc[UR50][R4.64+0x3a4], R141 ;  /* 0x0003a48d04001986 */ /* 0x0001ea000c101932 */
[----:B------:R-:W-:Y:S05]  /*67b0*/  @!P0 BRA `(.L_x_266) ;  /* 0x0000000000048947 */ /* 0x000fea0003800000 */
[----:B------:R0:W5:Y:S02]  /*67c0*/  LDG.E.LTC128B R25, desc[UR50][R8.64+0x3a0] ;  /* 0x0003a03208197981 */ /* 0x000164000c1e1920 */
.L_x_266:
[----:B------:R-:W-:Y:S05]  /*67d0*/  BSYNC B1 ;  /* 0x0000000000017941 */ /* 0x000fea0003800000 */
.L_x_265:
        /* <DEDUP_REMOVED lines=8> */
.L_x_268:
[----:B------:R-:W-:Y:S05]  /*6860*/  BSYNC B1 ;  /* 0x0000000000017941 */ /* 0x000fea0003800000 */
.L_x_267:
        /* <DEDUP_REMOVED lines=8> */
.L_x_270:
[----:B------:R-:W-:Y:S05]  /*68f0*/  BSYNC B1 ;  /* 0x0000000000017941 */ /* 0x000fea0003800000 */
.L_x_269:
[----:B0----5:R-:W-:Y:S01]  /*6900*/  FMUL R3, R25, R22 ;  /* 0x0000001619037220 */ /* 0x021fe20000400000 */
[----:B------:R-:W-:Y:S01]  /*6910*/  ISETP.GT.AND P2, PT, R2, RZ, P0 ;  /* 0x000000ff0200720c */ /* 0x000fe20000744270 */
[----:B------:R-:W-:Y:S02]  /*6920*/  BSSY B1, `(.L_x_271) ;  /* 0x0000005000017945 */ /* 0x000fe40003800000 */
[----:B------:R-:W-:-:S05]  /*6930*/  FFMA R3, R144, R23, R3 ;  /* 0x0000001790037223 */ /* 0x000fca0000000003 */
[----:B------:R0:W-:Y:S05]  /*6940*/  @P3 STG.E desc[UR50][R4.64+0x3c0], R3 ;  /* 0x0003c00304003986 */ /* 0x0001ea000c101932 */
[----:B------:R-:W-:Y:S05]  /*6950*/  @!P2 BRA `(.L_x_272) ;  /* 0x000000000004a947 */ /* 0x000fea0003800000 */
[----:B------:R0:W5:Y:S02]  /*6960*/  LDG.E.LTC128B R25, desc[UR50][R6.64+0x3c4] ;  /* 0x0003c43206197981 */ /* 0x000164000c1e1920 */
.L_x_272:
[----:B------:R-:W-:Y:S05]  /*6970*/  BSYNC B1 ;  /* 0x0000000000017941 */ /* 0x000fea0003800000 */
.L_x_271:
[----:B-----5:R-:W-:Y:S01]  /*6980*/  FMUL R12, R25, R22 ;  /* 0x00000016190c7220 */ /* 0x020fe20000400000 */
[----:B------:R-:W-:Y:S01]  /*6990*/  ISETP.GT.AND P1, PT, R2, 0x8, P1 ;  /* 0x000000080200780c */ /* 0x000fe20000f24270 */
[----:B------:R-:W-:Y:S02]  /*69a0*/  BSSY B1, `(.L_x_273) ;  /* 0x0000005000017945 */ /* 0x000fe40003800000 */
[----:B------:R-:W-:-:S05]  /*69b0*/  FFMA R145, R145, R23, R12 ;  /* 0x0000001791917223 */ /* 0x000fca000000000c */
[----:B------:R0:W-:Y:S05]  /*69c0*/  @P2 STG.E desc[UR50][R4.64+0x3c4], R145 ;  /* 0x0003c49104002986 */ /* 0x0001ea000c101932 */
[----:B------:R-:W-:Y:S05]  /*69d0*/  @!P1 BRA `(.L_x_274) ;  /* 0x0000000000049947 */ /* 0x000fea0003800000 */
[----:B------:R0:W5:Y:S02]  /*69e0*/  LDG.E.LTC128B R25, desc[UR50][R8.64+0x3c0] ;  /* 0x0003c03208197981 */ /* 0x000164000c1e1920 */
.L_x_274:
[----:B------:R-:W-:Y:S05]  /*69f0*/  BSYNC B1 ;  /* 0x0000000000017941 */ /* 0x000fea0003800000 */
.L_x_273:
        /* <DEDUP_REMOVED lines=8> */
.L_x_276:
[----:B------:R-:W-:Y:S05]  /*6a80*/  BSYNC B1 ;  /* 0x0000000000017941 */ /* 0x000fea0003800000 */
.L_x_275:
        /* <DEDUP_REMOVED lines=8> */
.L_x_278:
[----:B------:R-:W-:Y:S05]  /*6b10*/  BSYNC B1 ;  /* 0x0000000000017941 */ /* 0x000fea0003800000 */
.L_x_277:
[----:B0----5:R-:W-:Y:S01]  /*6b20*/  FMUL R3, R25, R22 ;  /* 0x0000001619037220 */ /* 0x021fe20000400000 */
[----:B------:R-:W-:Y:S01]  /*6b30*/  ISETP.GT.AND P0, PT, R2, RZ, P1 ;  /* 0x000000ff0200720c */ /* 0x000fe20000f04270 */
[----:B------:R-:W-:Y:S02]  /*6b40*/  BSSY B1, `(.L_x_279) ;  /* 0x0000005000017945 */ /* 0x000fe40003800000 */
[----:B------:R-:W-:-:S05]  /*6b50*/  FFMA R3, R148, R23, R3 ;  /* 0x0000001794037223 */ /* 0x000fca0000000003 */
[----:B------:R0:W-:Y:S05]  /*6b60*/  @P3 STG.E desc[UR50][R4.64+0x3e0], R3 ;  /* 0x0003e00304003986 */ /* 0x0001ea000c101932 */
[----:B------:R-:W-:Y:S05]  /*6b70*/  @!P0 BRA `(.L_x_280) ;  /* 0x0000000000048947 */ /* 0x000fea0003800000 */
[----:B------:R0:W5:Y:S02]  /*6b80*/  LDG.E.LTC128B R25, desc[UR50][R6.64+0x3e4] ;  /* 0x0003e43206197981 */ /* 0x000164000c1e1920 */
.L_x_280:
[----:B------:R-:W-:Y:S05]  /*6b90*/  BSYNC B1 ;  /* 0x0000000000017941 */ /* 0x000fea0003800000 */
.L_x_279:
[----:B-----5:R-:W-:Y:S01]  /*6ba0*/  FMUL R0, R25, R22 ;  /* 0x0000001619007220 */ /* 0x020fe20000400000 */
[----:B------:R-:W-:Y:S01]  /*6bb0*/  ISETP.GT.AND P2, PT, R2, 0x8, P2 ;  /* 0x000000080200780c */ /* 0x000fe20001744270 */
[----:B------:R-:W-:Y:S02]  /*6bc0*/  BSSY B1, `(.L_x_281) ;  /* 0x0000005000017945 */ /* 0x000fe40003800000 */
[----:B------:R-:W-:-:S05]  /*6bd0*/  FFMA R149, R149, R23, R0 ;  /* 0x0000001795957223 */ /* 0x000fca0000000000 */
[----:B------:R0:W-:Y:S05]  /*6be0*/  @P0 STG.E desc[UR50][R4.64+0x3e4], R149 ;  /* 0x0003e49504000986 */ /* 0x0001ea000c101932 */
[----:B------:R-:W-:Y:S05]  /*6bf0*/  @!P2 BRA `(.L_x_282) ;  /* 0x000000000004a947 */ /* 0x000fea0003800000 */
[----:B------:R0:W5:Y:S02]  /*6c00*/  LDG.E.LTC128B R25, desc[UR50][R8.64+0x3e0] ;  /* 0x0003e03208197981 */ /* 0x000164000c1e1920 */
.L_x_282:
[----:B------:R-:W-:Y:S05]  /*6c10*/  BSYNC B1 ;  /* 0x0000000000017941 */ /* 0x000fea0003800000 */
.L_x_281:
[----:B0----5:R-:W-:Y:S01]  /*6c20*/  FMUL R3, R25, R22 ;  /* 0x0000001619037220 */ /* 0x021fe20000400000 */
[----:B------:R-:W-:Y:S01]  /*6c30*/  ISETP.GT.AND P1, PT, R2, 0x8, P1 ;  /* 0x000000080200780c */ /* 0x000fe20000f24270 */
[----:B------:R-:W-:Y:S01]  /*6c40*/  @P2 IMAD.MOV.U32 R2, RZ, RZ, R10 ;  /* 0x000000ffff022224 */ /* 0x000fe200078e000a */
[----:B------:R-:W-:Y:S01]  /*6c50*/  BSSY B1, `(.L_x_283) ;  /* 0x0000006000017945 */ /* 0x000fe20003800000 */
[----:B------:R-:W-:Y:S01]  /*6c60*/  FFMA R5, R150, R23, R3 ;  /* 0x0000001796057223 */ /* 0x000fe20000000003 */
[----:B------:R-:W-:-:S05]  /*6c70*/  @P2 IMAD.MOV.U32 R3, RZ, RZ, R11 ;  /* 0x000000ffff032224 */ /* 0x000fca00078e000b */
[----:B------:R0:W-:Y:S04]  /*6c80*/  @P2 STG.E desc[UR50][R2.64+0x3e0], R5 ;  /* 0x0003e00502002986 */ /* 0x0001e8000c101932 */
[----:B------:R-:W-:Y:S05]  /*6c90*/  @!P1 BRA `(.L_x_284) ;  /* 0x0000000000049947 */ /* 0x000fea0003800000 */
[----:B------:R0:W5:Y:S02]  /*6ca0*/  LDG.E.LTC128B R25, desc[UR50][R8.64+0x3e4] ;  /* 0x0003e43208197981 */ /* 0x000164000c1e1920 */
.L_x_284:
[----:B------:R-:W-:Y:S05]  /*6cb0*/  BSYNC B1 ;  /* 0x0000000000017941 */ /* 0x000fea0003800000 */
.L_x_283:
[----:B-----5:R-:W-:-:S04]  /*6cc0*/  FMUL R0, R25, R22 ;  /* 0x0000001619007220 */ /* 0x020fc80000400000 */
[----:B------:R-:W-:Y:S01]  /*6cd0*/  FFMA R151, R151, R23, R0 ;  /* 0x0000001797977223 */ /* 0x000fe20000000000 */
[----:B------:R-:W-:Y:S06]  /*6ce0*/  @!P1 BRA `(.L_x_285) ;  /* 0x0000001c00409947 */ /* 0x000fec0003800000 */
[----:B------:R0:W-:Y:S01]  /*6cf0*/  STG.E desc[UR50][R10.64+0x3e4], R151 ;  /* 0x0003e4970a007986 */ /* 0x0001e2000c101932 */
[----:B------:R-:W-:Y:S05]  /*6d00*/  BRA `(.L_x_285) ;  /* 0x0000001c00387947 */ /* 0x000fea0003800000 */
.L_x_32:
[----:B------:R-:W-:Y:S01]  /*6d10*/  ULDC.64 UR4, c[0x0][0x5c0] ;  /* 0x0001700000047ab9 */ /* 0x000fe20000000a00 */
[-C--:B------:R-:W-:Y:S01]  /*6d20*/  FMUL R3, R24, R23.reuse ;  /* 0x0000001718037220 */ /* 0x080fe20000400000 */
[----:B------:R-:W-:Y:S01]  /*6d30*/  LEA R4, P0, R172, UR4, 0x2 ;  /* 0x00000004ac047c11 */ /* 0x000fe2000f8010ff */
[-C--:B------:R-:W-:Y:S01]  /*6d40*/  FMUL R25, R25, R23.reuse ;  /* 0x0000001719197220 */ /* 0x080fe20000400000 */
[----:B------:R-:W-:Y:S01]  /*6d50*/  ISETP.GT.AND P2, PT, R0, 0x1, PT ;  /* 0x000000010000780c */ /* 0x000fe20003f44270 */
[-C--:B------:R-:W-:Y:S01]  /*6d60*/  FMUL R9, R26, R23.reuse ;  /* 0x000000171a097220 */ /* 0x080fe20000400000 */
[----:B------:R-:W-:Y:S01]  /*6d70*/  LEA.HI.X R5, R172, UR5, R177, 0x2, P0 ;  /* 0x00000005ac057c11 */ /* 0x000fe200080f14b1 */
[-C--:B------:R-:W-:Y:S01]  /*6d80*/  FMUL R27, R27, R23.reuse ;  /* 0x000000171b1b7220 */ /* 0x080fe20000400000 */
[C---:B------:R-:W-:Y:S01]  /*6d90*/  ISETP.GT.AND P4, PT, R2.reuse, RZ, P2 ;  /* 0x000000ff0200720c */ /* 0x040fe20001784270 */
[-C--:B------:R-:W-:Y:S01]  /*6da0*/  FMUL R29, R29, R23.reuse ;  /* 0x000000171d1d7220 */ /* 0x080fe20000400000 */
[----:B------:R-:W-:Y:S01]  /*6db0*/  ISETP.GT.AND P1, PT, R2, 0x8, P1 ;  /* 0x000000080200780c */ /* 0x000fe20000f24270 */
[----:B------:R0:W-:Y:S01]  /*6dc0*/  @P3 STG.E desc[UR50][R4.64], R3 ;  /* 0x0000000304003986 */ /* 0x0001e2000c101932 */
[----:B------:R-:W-:Y:S01]  /*6dd0*/  ISETP.GT.AND P3, PT, R0, 0x8, PT ;  /* 0x000000080000780c */ /* 0x000fe20003f64270 */
[-C--:B------:R-:W-:Y:S01]  /*6de0*/  FMUL R31, R31, R23.reuse ;  /* 0x000000171f1f7220 */ /* 0x080fe20000400000 */
[C---:B------:R-:W-:Y:S01]  /*6df0*/  SHF.L.U64.HI R11, R10.reuse, 0x5, R11 ;  /* 0x000000050a0b7819 */ /* 0x040fe2000001020b */
[-C--:B------:R-:W-:Y:S01]  /*6e00*/  FMUL R33, R33, R23.reuse ;  /* 0x0000001721217220 */ /* 0x080fe20000400000 */
[----:B------:R-:W-:Y:S01]  /*6e10*/  LEA R6, P6, R10, R4, 0x5 ;  /* 0x000000040a067211 */ /* 0x000fe200078c28ff */
[-C--:B------:R-:W-:Y:S01]  /*6e20*/  FMUL R35, R35, R23.reuse ;  /* 0x0000001723237220 */ /* 0x080fe20000400000 */
[C---:B------:R-:W-:Y:S01]  /*6e30*/  ISETP.GT.AND P2, PT, R2.reuse, 0x8, P2 ;  /* 0x000000080200780c */ /* 0x040fe20001744270 */
[-C--:B------:R-:W-:Y:S01]  /*6e40*/  FMUL R37, R37, R23.reuse ;  /* 0x0000001725257220 */ /* 0x080fe20000400000 */
[----:B------:R-:W-:Y:S01]  /*6e50*/  ISETP.GT.AND P5, PT, R2, RZ, P3 ;  /* 0x000000ff0200720c */ /* 0x000fe20001fa4270 */
[----:B------:R-:W-:Y:S01]  /*6e60*/  IMAD.X R7, R11, 0x1, R5, P6 ;  /* 0x000000010b077824 */ /* 0x000fe200030e0605 */
[----:B------:R-:W-:Y:S01]  /*6e70*/  ISETP.GT.AND P0, PT, R0, 0x9, PT ;  /* 0x000000090000780c */ /* 0x000fe20003f04270 */
[----:B------:R-:W-:Y:S01]  /*6e80*/  @P4 STG.E desc[UR50][R4.64+0x4], R25 ;  /* 0x0000041904004986 */ /* 0x000fe2000c101932 */
[-C--:B0-----:R-:W-:Y:S01]  /*6e90*/  FMUL R3, R28, R23.reuse ;  /* 0x000000171c037220 */ /* 0x081fe20000400000 */
[----:B------:R-:W-:Y:S01]  /*6ea0*/  ISETP.GT.AND P3, PT, R2, 0x8, P3 ;  /* 0x000000080200780c */ /* 0x000fe20001f64270 */
[-C--:B------:R-:W-:Y:S01]  /*6eb0*/  FMUL R11, R30, R23.reuse ;  /* 0x000000171e0b7220 */ /* 0x080fe20000400000 */
[----:B------:R0:W-:Y:S01]  /*6ec0*/  @P1 STG.E desc[UR50][R6.64], R9 ;  /* 0x0000000906001986 */ /* 0x0001e2000c101932 */
[----:B------:R-:W-:Y:S01]  /*6ed0*/  ISETP.GT.AND P4, PT, R2, RZ, P0 ;  /* 0x000000ff0200720c */ /* 0x000fe20000784270 */
[-C--:B------:R-:W-:Y:S01]  /*6ee0*/  FMUL R39, R39, R23.reuse ;  /* 0x0000001727277220 */ /* 0x080fe20000400000 */
[----:B------:R-:W-:Y:S01]  /*6ef0*/  ISETP.GT.AND P1, PT, R0, 0x10, PT ;  /* 0x000000100000780c */ /* 0x000fe20003f24270 */
[----:B------:R-:W-:Y:S01]  /*6f00*/  @P2 STG.E desc[UR50][R6.64+0x4], R27 ;  /* 0x0000041b06002986 */ /* 0x000fe2000c101932 */
[----:B------:R-:W-:Y:S01]  /*6f10*/  ISETP.GT.AND P0, PT, R2, 0x8, P0 ;  /* 0x000000080200780c */ /* 0x000fe20000704270 */
[-C--:B------:R-:W-:Y:S01]  /*6f20*/  FMUL R41, R41, R23.reuse ;  /* 0x0000001729297220 */ /* 0x080fe20000400000 */
[----:B------:R-:W-:Y:S01]  /*6f30*/  ISETP.GT.AND P2, PT, R0, 0x11, PT ;  /* 0x000000110000780c */ /* 0x000fe20003f44270 */
[----:B------:R1:W-:Y:S01]  /*6f40*/  @P5 STG.E desc[UR50][R4.64+0x20], R3 ;  /* 0x0000200304005986 */ /* 0x0003e2000c101932 */
[C---:B------:R-:W-:Y:S01]  /*6f50*/  ISETP.GT.AND P5, PT, R2.reuse, RZ, P1 ;  /* 0x000000ff0200720c */ /* 0x040fe20000fa4270 */
[-C--:B------:R-:W-:Y:S01]  /*6f60*/  FMUL R43, R43, R23.reuse ;  /* 0x000000172b2b7220 */ /* 0x080fe20000400000 */
[----:B------:R-:W-:Y:S01]  /*6f70*/  ISETP.GT.AND P1, PT, R2, 0x8, P1 ;  /* 0x000000080200780c */ /* 0x000fe20000f24270 */
[-C--:B0-----:R-:W-:Y:S01]  /*6f80*/  FMUL R9, R32, R23.reuse ;  /* 0x0000001720097220 */ /* 0x081fe20000400000 */
[-C--:B------:R-:W-:Y:S01]  /*6f90*/  FMUL R45, R45, R23.reuse ;  /* 0x000000172d2d7220 */ /* 0x080fe20000400000 */
[----:B------:R-:W-:Y:S01]  /*6fa0*/  @P4 STG.E desc[UR50][R4.64+0x24], R29 ;  /* 0x0000241d04004986 */ /* 0x000fe2000c101932 */
[-C--:B------:R-:W-:Y:S01]  /*6fb0*/  FMUL R47, R47, R23.reuse ;  /* 0x000000172f2f7220 */ /* 0x080fe20000400000 */
[-C--:B------:R-:W-:Y:S01]  /*6fc0*/  FMUL R49, R49, R23.reuse ;  /* 0x0000001731317220 */ /* 0x080fe20000400000 */
[-C--:B------:R-:W-:Y:S01]  /*6fd0*/  FMUL R51, R51, R23.reuse ;  /* 0x0000001733337220 */ /* 0x080fe20000400000 */
[----:B------:R0:W-:Y:S01]  /*6fe0*/  @P3 STG.E desc[UR50][R6.64+0x20], R11 ;  /* 0x0000200b06003986 */ /* 0x0001e2000c101932 */
[----:B------:R-:W-:Y:S01]  /*6ff0*/  ISETP.GT.AND P3, PT, R2, RZ, P2 ;  /* 0x000000ff0200720c */ /* 0x000fe20001764270 */
[-C--:B-1----:R-:W-:Y:S01]  /*7000*/  FMUL R3, R34, R23.reuse ;  /* 0x0000001722037220 */ /* 0x082fe20000400000 */
[----:B------:R-:W-:Y:S01]  /*7010*/  ISETP.GT.AND P2, PT, R2, 0x8, P2 ;  /* 0x000000080200780c */ /* 0x000fe20001744270 */
[----:B------:R-:W-:Y:S01]  /*7020*/  @P0 STG.E desc[UR50][R6.64+0x24], R31 ;  /* 0x0000241f06000986 */ /* 0x000fe2000c101932 */
[C---:B------:R-:W-:Y:S01]  /*7030*/  ISETP.GT.AND P0, PT, R0.reuse, 0x19, PT ;  /* 0x000000190000780c */ /* 0x040fe20003f04270 */
[-C--:B------:R-:W-:Y:S01]  /*7040*/  FMUL R53, R53, R23.reuse ;  /* 0x0000001735357220 */ /* 0x080fe20000400000 */
[-C--:B------:R-:W-:Y:S01]  /*7050*/  FMUL R55, R55, R23.reuse ;  /* 0x0000001737377220 */ /* 0x080fe20000400000 */
[----:B------:R1:W-:Y:S01]  /*7060*/  @P5 STG.E desc[UR50][R4.64+0x40], R9 ;  /* 0x0000400904005986 */ /* 0x0003e2000c101932 */
[----:B------:R-:W-:Y:S01]  /*7070*/  ISETP.GT.AND P5, PT, R0, 0x18, PT ;  /* 0x000000180000780c */ /* 0x000fe20003fa4270 */
[-C--:B------:R-:W-:Y:S01]  /*7080*/  FMUL R57, R57, R23.reuse ;  /* 0x0000001739397220 */ /* 0x080fe20000400000 */
[-C--:B------:R-:W-:Y:S01]  /*7090*/  FMUL R59, R59, R23.reuse ;  /* 0x000000173b3b7220 */ /* 0x080fe20000400000 */
[-C--:B0-----:R-:W-:Y:S01]  /*70a0*/  FMUL R11, R38, R23.reuse ;  /* 0x00000017260b7220 */ /* 0x081fe20000400000 */
[C---:B------:R-:W-:Y:S01]  /*70b0*/  ISETP.GT.AND P4, PT, R2.reuse, RZ, P5 ;  /* 0x000000ff0200720c */ /* 0x040fe20002f84270 */
[----:B------:R-:W-:Y:S01]  /*70c0*/  @P3 STG.E desc[UR50][R4.64+0x44], R33 ;  /* 0x0000442104003986 */ /* 0x000fe2000c101932 */
[C---:B------:R-:W-:Y:S01]  /*70d0*/  ISETP.GT.AND P3, PT, R2.reuse, RZ, P0 ;  /* 0x000000ff0200720c */ /* 0x040fe20000764270 */
[-C--:B------:R-:W-:Y:S01]  /*70e0*/  FMUL R61, R61, R23.reuse ;  /* 0x000000173d3d7220 */ /* 0x080fe20000400000 */
[----:B------:R-:W-:Y:S01]  /*70f0*/  ISETP.GT.AND P0, PT, R2, 0x8, P0 ;  /* 0x000000080200780c */ /* 0x000fe20000704270 */
[----:B------:R0:W-:Y:S01]  /*7100*/  @P1 STG.E desc[UR50][R6.64+0x40], R3 ;  /* 0x0000400306001986 */ /* 0x0001e2000c101932 */
[----:B------:R-:W-:Y:S01]  /*7110*/  ISETP.GT.AND P1, PT, R0, 0x20, PT ;  /* 0x000000200000780c */ /* 0x000fe20003f24270 */
[-C--:B-1----:R-:W-:Y:S01]  /*7120*/  FMUL R9, R36, R23.reuse ;  /* 0x0000001724097220 */ /* 0x082fe20000400000 */
[-C--:B------:R-:W-:Y:S01]  /*7130*/  FMUL R63, R63, R23.reuse ;  /* 0x000000173f3f7220 */ /* 0x080fe20000400000 */
[----:B------:R-:W-:Y:S01]  /*7140*/  @P2 STG.E desc[UR50][R6.64+0x44], R35 ;  /* 0x0000442306002986 */ /* 0x000fe2000c101932 */
[----:B------:R-:W-:Y:S01]  /*7150*/  ISETP.GT.AND P2, PT, R2, 0x8, P5 ;  /* 0x000000080200780c */ /* 0x000fe20002f44270 */
[-C--:B------:R-:W-:Y:S01]  /*7160*/  FMUL R65, R65, R23.reuse ;  /* 0x0000001741417220 */ /* 0x080fe20000400000 */
[----:B------:R-:W-:Y:S01]  /*7170*/  ISETP.GT.AND P5, PT, R0, 0x21, PT ;  /* 0x000000210000780c */ /* 0x000fe20003fa4270 */
[----:B------:R1:W-:Y:S01]  /*7180*/  @P4 STG.E desc[UR50][R4.64+0x60], R9 ;  /* 0x0000600904004986 */ /* 0x0003e2000c101932 */
[C---:B------:R-:W-:Y:S01]  /*7190*/  ISETP.GT.AND P4, PT, R2.reuse, RZ, P1 ;  /* 0x000000ff0200720c */ /* 0x040fe20000f84270 */
[-C--:B------:R-:W-:Y:S01]  /*71a0*/  FMUL R67, R67, R23.reuse ;  /* 0x0000001743437220 */ /* 0x080fe20000400000 */
[C---:B------:R-:W-:Y:S01]  /*71b0*/  ISETP.GT.AND P1, PT, R2.reuse, 0x8, P1 ;  /* 0x000000080200780c */ /* 0x040fe20000f24270 */
[----:B------:R-:W-:Y:S01]  /*71c0*/  @P3 STG.E desc[UR50][R4.64+0x64], R37 ;  /* 0x0000642504003986 */ /* 0x000fe2000c101932 */
[----:B------:R-:W-:Y:S01]  /*71d0*/  ISETP.GT.AND P3, PT, R2, RZ, P5 ;  /* 0x000000ff0200720c */ /* 0x000fe20002f64270 */
[-C--:B0-----:R-:W-:Y:S01]  /*71e0*/  FMUL R3, R40, R23.reuse ;  /* 0x0000001728037220 */ /* 0x081fe20000400000 */
[-C--:B------:R-:W-:Y:S01]  /*71f0*/  FMUL R69, R69, R23.reuse ;  /* 0x0000001745457220 */ /* 0x080fe20000400000 */
[-C--:B------:R-:W-:Y:S01]  /*7200*/  FMUL R71, R71, R23.reuse ;  /* 0x0000001747477220 */ /* 0x080fe20000400000 */
[-C--:B------:R-:W-:Y:S01]  /*7210*/  FMUL R73, R73, R23.reuse ;  /* 0x0000001749497220 */ /* 0x080fe20000400000 */
[----:B------:R0:W-:Y:S01]  /*7220*/  @P2 STG.E desc[UR50][R6.64+0x60], R11 ;  /* 0x0000600b06002986 */ /* 0x0001e2000c101932 */
[----:B------:R-:W-:Y:S01]  /*7230*/  ISETP.GT.AND P2, PT, R2, 0x8, P5 ;  /* 0x000000080200780c */ /* 0x000fe20002f44270 */
[-C--:B-1----:R-:W-:Y:S01]  /*7240*/  FMUL R9, R42, R23.reuse ;  /* 0x000000172a097220 */ /* 0x082fe20000400000 */
[C---:B------:R-:W-:Y:S01]  /*7250*/  ISETP.GT.AND P5, PT, R0.reuse, 0x28, PT ;  /* 0x000000280000780c */ /* 0x040fe20003fa4270 */
[----:B------:R-:W-:Y:S01]  /*7260*/  @P0 STG.E desc[UR50][R6.64+0x64], R39 ;  /* 0x0000642706000986 */ /* 0x000fe2000c101932 */
[----:B------:R-:W-:Y:S01]  /*7270*/  ISETP.GT.AND P0, PT, R0, 0x29, PT ;  /* 0x000000290000780c */ /* 0x000fe20003f04270 */
[-C--:B------:R-:W-:Y:S01]  /*7280*/  FMUL R75, R75, R23.reuse ;  /* 0x000000174b4b7220 */ /* 0x080fe20000400000 */
[-C--:B------:R-:W-:Y:S01]  /*7290*/  FMUL R77, R77, R23.reuse ;  /* 0x000000174d4d7220 */ /* 0x080fe20000400000 */
[----:B------:R1:W-:Y:S01]  /*72a0*/  @P4 STG.E desc[UR50][R4.64+0x80], R3 ;  /* 0x0000800304004986 */ /* 0x0003e2000c101932 */
[C---:B------:R-:W-:Y:S01]  /*72b0*/  ISETP.GT.AND P4, PT, R2.reuse, RZ, P5 ;  /* 0x000000ff0200720c */ /* 0x040fe20002f84270 */
[-C--:B------:R-:W-:Y:S01]  /*72c0*/  FMUL R79, R79, R23.reuse ;  /* 0x000000174f4f7220 */ /* 0x080fe20000400000 */
[-C--:B------:R-:W-:Y:S01]  /*72d0*/  FMUL R81, R81, R23.reuse ;  /* 0x0000001751517220 */ /* 0x080fe20000400000 */
[----:B------:R-:W-:Y:S01]  /*72e0*/  @P3 STG.E desc[UR50][R4.64+0x84], R41 ;  /* 0x0000842904003986 */ /* 0x000fe2000c101932 */
[----:B------:R-:W-:Y:S01]  /*72f0*/  ISETP.GT.AND P3, PT, R2, RZ, P0 ;  /* 0x000000ff0200720c */ /* 0x000fe20000764270 */
[-C--:B0-----:R-:W-:Y:S01]  /*7300*/  FMUL R11, R46, R23.reuse ;  /* 0x000000172e0b7220 */ /* 0x081fe20000400000 */
[----:B------:R-:W-:Y:S01]  /*7310*/  ISETP.GT.AND P0, PT, R2, 0x8, P0 ;  /* 0x000000080200780c */ /* 0x000fe20000704270 */
[----:B------:R0:W-:Y:S01]  /*7320*/  @P1 STG.E desc[UR50][R6.64+0x80], R9 ;  /* 0x0000800906001986 */ /* 0x0001e2000c101932 */
[----:B------:R-:W-:Y:S01]  /*7330*/  ISETP.GT.AND P1, PT, R0, 0x30, PT ;  /* 0x000000300000780c */ /* 0x000fe20003f24270 */
[-C--:B------:R-:W-:Y:S01]  /*7340*/  FMUL R83, R83, R23.reuse ;  /* 0x0000001753537220 */ /* 0x080fe20000400000 */
[-C--:B------:R-:W-:Y:S01]  /*7350*/  FMUL R85, R85, R23.reuse ;  /* 0x0000001755557220 */ /* 0x080fe20000400000 */
[----:B------:R-:W-:Y:S01]  /*7360*/  @P2 STG.E desc[UR50][R6.64+0x84], R43 ;  /* 0x0000842b06002986 */ /* 0x000fe2000c101932 */
[-C--:B-1----:R-:W-:Y:S01]  /*7370*/  FMUL R3, R44, R23.reuse ;  /* 0x000000172c037220 */ /* 0x082fe20000400000 */
[----:B------:R-:W-:Y:S01]  /*7380*/  ISETP.GT.AND P2, PT, R2, 0x8, P5 ;  /* 0x000000080200780c */ /* 0x000fe20002f44270 */
[-C--:B------:R-:W-:Y:S01]  /*7390*/  FMUL R87, R87, R23.reuse ;  /* 0x0000001757577220 */ /* 0x080fe20000400000 */
[----:B------:R-:W-:Y:S01]  /*73a0*/  ISETP.GT.AND P5, PT, R0, 0x31, PT ;  /* 0x000000310000780c */ /* 0x000fe20003fa4270 */
[-C--:B------:R-:W-:Y:S01]  /*73b0*/  FMUL R89, R89, R23.reuse ;  /* 0x0000001759597220 */ /* 0x080fe20000400000 */
[----:B------:R1:W-:Y:S01]  /*73c0*/  @P4 STG.E desc[UR50][R4.64+0xa0], R3 ;  /* 0x0000a00304004986 */ /* 0x0003e2000c101932 */
[----:B------:R-:W-:Y:S01]  /*73d0*/  ISETP.GT.AND P4, PT, R2, RZ, P1 ;  /* 0x000000ff0200720c */ /* 0x000fe20000f84270 */
[-C--:B0-----:R-:W-:Y:S01]  /*73e0*/  FMUL R9, R48, R23.reuse ;  /* 0x0000001730097220 */ /* 0x081fe20000400000 */
[C---:B------:R-:W-:Y:S01]  /*73f0*/  ISETP.GT.AND P1, PT, R2.reuse, 0x8, P1 ;  /* 0x000000080200780c */ /* 0x040fe20000f24270 */
[----:B------:R-:W-:Y:S01]  /*7400*/  @P3 STG.E desc[UR50][R4.64+0xa4], R45 ;  /* 0x0000a42d04003986 */ /* 0x000fe2000c101932 */
[C---:B------:R-:W-:Y:S01]  /*7410*/  ISETP.GT.AND P3, PT, R2.reuse, RZ, P5 ;  /* 0x000000ff0200720c */ /* 0x040fe20002f64270 */
[-C--:B------:R-:W-:Y:S01]  /*7420*/  FMUL R91, R91, R23.reuse ;  /* 0x000000175b5b7220 */ /* 0x080fe20000400000 */
[-C--:B------:R-:W-:Y:S01]  /*7430*/  FMUL R93, R93, R23.reuse ;  /* 0x000000175d5d7220 */ /* 0x080fe20000400000 */
[-C--:B------:R-:W-:Y:S01]  /*7440*/  FMUL R95, R95, R23.reuse ;  /* 0x000000175f5f7220 */ /* 0x080fe20000400000 */
[----:B------:R0:W-:Y:S01]  /*7450*/  @P2 STG.E desc[UR50][R6.64+0xa0], R11 ;  /* 0x0000a00b06002986 */ /* 0x0001e2000c101932 */
[----:B------:R-:W-:Y:S01]  /*7460*/  ISETP.GT.AND P2, PT, R2, 0x8, P5 ;  /* 0x000000080200780c */ /* 0x000fe20002f44270 */
[-C--:B------:R-:W-:Y:S01]  /*7470*/  FMUL R97, R97, R23.reuse ;  /* 0x0000001761617220 */ /* 0x080fe20000400000 */
[----:B------:R-:W-:Y:S01]  /*7480*/  ISETP.GT.AND P5, PT, R0, 0x38, PT ;  /* 0x000000380000780c */ /* 0x000fe20003fa4270 */
[----:B------:R-:W-:Y:S01]  /*7490*/  @P0 STG.E desc[UR50][R6.64+0xa4], R47 ;  /* 0x0000a42f06000986 */ /* 0x000fe2000c101932 */
[-C--:B-1----:R-:W-:Y:S01]  /*74a0*/  FMUL R3, R50, R23.reuse ;  /* 0x0000001732037220 */ /* 0x082fe20000400000 */
[----:B------:R-:W-:Y:S01]  /*74b0*/  ISETP.GT.AND P0, PT, R0, 0x39, PT ;  /* 0x000000390000780c */ /* 0x000fe20003f04270 */
        /* <DEDUP_REMOVED lines=45> */
[C---:B------:R-:W-:Y:S01]  /*7790*/  ISETP.GT.AND P1, PT, R0.reuse, 0x50, PT ;  /* 0x000000500000780c */ /* 0x040fe20003f24270 */
[-C--:B------:R-:W-:Y:S01]  /*77a0*/  FMUL R127, R127, R23.reuse ;  /* 0x000000177f7f7220 */ /* 0x080fe20000400000 */
[----:B------:R-:W-:Y:S01]  /*77b0*/  ISETP.GT.AND P6, PT, R0, 0xd8, PT ;  /* 0x000000d80000780c */ /* 0x000fe20003fc4270 */
        /* <DEDUP_REMOVED lines=43> */
[----:B0-----:R-:W-:Y:S01]  /*7a70*/  FMUL R3, R72, R23 ;  /* 0x0000001748037220 */ /* 0x001fe20000400000 */
[C---:B------:R-:W-:Y:S01]  /*7a80*/  ISETP.GT.AND P1, PT, R2.reuse, 0x8, P1 ;  /* 0x000000080200780c */ /* 0x040fe20000f24270 */
[----:B------:R-:W-:Y:S01]  /*7a90*/  @P3 STG.E desc[UR50][R4.64+0x164], R69 ;  /* 0x0001644504003986 */ /* 0x000fe2000c101932 */
[----:B------:R-:W-:-:S04]  /*7aa0*/  ISETP.GT.AND P3, PT, R2, RZ, P5 ;  /* 0x000000ff0200720c */ /* 0x000fc80002f64270 */
[----:B------:R0:W-:Y:S01]  /*7ab0*/  @P2 STG.E desc[UR50][R6.64+0x160], R11 ;  /* 0x0001600b06002986 */ /* 0x0001e2000c101932 */
[----:B------:R-:W-:Y:S02]  /*7ac0*/  ISETP.GT.AND P2, PT, R2, 0x8, P5 ;  /* 0x000000080200780c */ /* 0x000fe40002f44270 */
[----:B------:R-:W-:Y:S01]  /*7ad0*/  ISETP.GT.AND P5, PT, R0, 0x68, PT ;  /* 0x000000680000780c */ /* 0x000fe20003fa4270 */
[----:B------:R-:W-:Y:S01]  /*7ae0*/  @P0 STG.E desc[UR50][R6.64+0x164], R71 ;  /* 0x0001644706000986 */ /* 0x000fe2000c101932 */
[----:B-1----:R-:W-:Y:S01]  /*7af0*/  FMUL R9, R74, R23 ;  /* 0x000000174a097220 */ /* 0x002fe20000400000 */
[----:B------:R-:W-:Y:S02]  /*7b00*/  ISETP.GT.AND P0, PT, R0, 0x69, PT ;  /* 0x000000690000780c */ /* 0x000fe40003f04270 */
[----:B------:R1:W-:Y:S01]  /*7b10*/  @P4 STG.E desc[UR50][R4.64+0x180], R3 ;  /* 0x0001800304004986 */ /* 0x0003e2000c101932 */
[----:B------:R-:W-:-:S03]  /*7b20*/  ISETP.GT.AND P4, PT, R2, RZ, P5 ;  /* 0x000000ff0200720c */ /* 0x000fc60002f84270 */
[----:B------:R-:W-:Y:S01]  /*7b30*/  @P3 STG.E desc[UR50][R4.64+0x184], R73 ;  /* 0x0001844904003986 */ /* 0x000fe2000c101932 */
[----:B------:R-:W-:Y:S01]  /*7b40*/  ISETP.GT.AND P3, PT, R2, RZ, P0 ;  /* 0x000000ff0200720c */ /* 0x000fe20000764270 */
[----:B0-----:R-:W-:Y:S01]  /*7b50*/  FMUL R11, R78, R23 ;  /* 0x000000174e0b7220 */ /* 0x001fe20000400000 */
[----:B------:R-:W-:Y:S01]  /*7b60*/  ISETP.GT.AND P0, PT, R2, 0x8, P0 ;  /* 0x000000080200780c */ /* 0x000fe20000704270 */
[----:B------:R0:W-:Y:S01]  /*7b70*/  @P1 STG.E desc[UR50][R6.64+0x180], R9 ;  /* 0x0001800906001986 */ /* 0x0001e2000c101932 */
[----:B------:R-:W-:-:S03]  /*7b80*/  ISETP.GT.AND P1, PT, R0, 0x70, PT ;  /* 0x000000700000780c */ /* 0x000fc60003f24270 */
[----:B------:R-:W-:Y:S01]  /*7b90*/  @P2 STG.E desc[UR50][R6.64+0x184], R75 ;  /* 0x0001844b06002986 */ /* 0x000fe2000c101932 */
[-C--:B-1----:R-:W-:Y:S01]  /*7ba0*/  FMUL R3, R76, R23.reuse ;  /* 0x000000174c037220 */ /* 0x082fe20000400000 */
[----:B------:R-:W-:Y:S02]  /*7bb0*/  ISETP.GT.AND P2, PT, R2, 0x8, P5 ;  /* 0x000000080200780c */ /* 0x000fe40002f44270 */
[----:B------:R-:W-:Y:S02]  /*7bc0*/  ISETP.GT.AND P5, PT, R0, 0x71, PT ;  /* 0x000000710000780c */ /* 0x000fe40003fa4270 */
        /* <DEDUP_REMOVED lines=136> */
[-C--:B0-----:R-:W-:Y:S01]  /*8450*/  FMUL R11, R126, R23.reuse ;  /* 0x000000177e0b7220 */ /* 0x081fe20000400000 */
[----:B------:R-:W-:Y:S01]  /*8460*/  ISETP.GT.AND P0, PT, R2, 0x8, P0 ;  /* 0x000000080200780c */ /* 0x000fe20000704270 */
[----:B------:R0:W-:Y:S01]  /*8470*/  @P1 STG.E desc[UR50][R6.64+0x300], R9 ;  /* 0x0003000906001986 */ /* 0x0001e2000c101932 */
[----:B------:R-:W-:Y:S01]  /*8480*/  ISETP.GT.AND P1, PT, R0, 0xd0, PT ;  /* 0x000000d00000780c */ /* 0x000fe20003f24270 */
[-C--:B-1----:R-:W-:Y:S02]  /*8490*/  FMUL R3, R124, R23.reuse ;  /* 0x000000177c037220 */ /* 0x082fe40000400000 */
[----:B------:R-:W-:Y:S01]  /*84a0*/  @P2 STG.E desc[UR50][R6.64+0x304], R123 ;  /* 0x0003047b06002986 */ /* 0x000fe2000c101932 */
[----:B------:R-:W-:Y:S02]  /*84b0*/  ISETP.GT.AND P2, PT, R2, 0x8, P5 ;  /* 0x000000080200780c */ /* 0x000fe40002f44270 */
[----:B------:R-:W-:Y:S01]  /*84c0*/  ISETP.GT.AND P5, PT, R0, 0xd1, PT ;  /* 0x000000d10000780c */ /* 0x000fe20003fa4270 */
[----:B------:R1:W-:Y:S01]  /*84d0*/  @P4 STG.E desc[UR50][R4.64+0x320], R3 ;  /* 0x0003200304004986 */ /* 0x0003e2000c101932 */
[----:B------:R-:W-:Y:S01]  /*84e0*/  ISETP.GT.AND P4, PT, R2, RZ, P1 ;  /* 0x000000ff0200720c */ /* 0x000fe20000f84270 */
[----:B0-----:R-:W-:-:S02]  /*84f0*/  FMUL R9, R128, R23 ;  /* 0x0000001780097220 */ /* 0x001fc40000400000 */
[----:B------:R-:W-:Y:S01]  /*8500*/  @P3 STG.E desc[UR50][R4.64+0x324], R125 ;  /* 0x0003247d04003986 */ /* 0x000fe2000c101932 */
[C---:B------:R-:W-:Y:S02]  /*8510*/  ISETP.GT.AND P3, PT, R2.reuse, RZ, P5 ;  /* 0x000000ff0200720c */ /* 0x040fe40002f64270 */
[----:B------:R-:W-:-:S03]  /*8520*/  ISETP.GT.AND P1, PT, R2, 0x8, P1 ;  /* 0x000000080200780c */ /* 0x000fc60000f24270 */
[----:B------:R0:W-:Y:S01]  /*8530*/  @P2 STG.E desc[UR50][R6.64+0x320], R11 ;  /* 0x0003200b06002986 */ /* 0x0001e2000c101932 */
[----:B------:R-:W-:Y:S01]  /*8540*/  ISETP.GT.AND P2, PT, R2, 0x8, P5 ;  /* 0x000000080200780c */ /* 0x000fe20002f44270 */
[----:B-1----:R-:W-:Y:S02]  /*8550*/  FMUL R3, R130, R23 ;  /* 0x0000001782037220 */ /* 0x002fe40000400000 */
[----:B------:R-:W-:Y:S01]  /*8560*/  @P0 STG.E desc[UR50][R6.64+0x324], R127 ;  /* 0x0003247f06000986 */ /* 0x000fe2000c101932 */
[----:B------:R-:W-:-:S03]  /*8570*/  ISETP.GT.AND P0, PT, R0, 0xd9, PT ;  /* 0x000000d90000780c */ /* 0x000fc60003f04270 */
[----:B------:R1:W-:Y:S01]  /*8580*/  @P4 STG.E desc[UR50][R4.64+0x340], R9 ;  /* 0x0003400904004986 */ /* 0x0003e2000c101932 */
[C---:B------:R-:W-:Y:S02]  /*8590*/  ISETP.GT.AND P4, PT, R2.reuse, RZ, P6 ;  /* 0x000000ff0200720c */ /* 0x040fe40003784270 */
[C---:B------:R-:W-:Y:S01]  /*85a0*/  ISETP.GT.AND P6, PT, R2.reuse, 0x8, P6 ;  /* 0x000000080200780c */ /* 0x040fe200037c4270 */
[----:B------:R-:W-:Y:S01]  /*85b0*/  @P3 STG.E desc[UR50][R4.64+0x344], R129 ;  /* 0x0003448104003986 */ /* 0x000fe2000c101932 */
[----:B------:R-:W-:Y:S01]  /*85c0*/  ISETP.GT.AND P3, PT, R2, RZ, P0 ;  /* 0x000000ff0200720c */ /* 0x000fe20000764270 */
[-C--:B0-----:R-:W-:Y:S02]  /*85d0*/  FMUL R11, R134, R23.reuse ;  /* 0x00000017860b7220 */ /* 0x081fe40000400000 */
[----:B------:R0:W-:Y:S01]  /*85e0*/  @P1 STG.E desc[UR50][R6.64+0x340], R3 ;  /* 0x0003400306001986 */ /* 0x0001e2000c101932 */
[----:B------:R-:W-:Y:S01]  /*85f0*/  ISETP.GT.AND P1, PT, R2, 0x8, P0 ;  /* 0x000000080200780c */ /* 0x000fe20000724270 */
[----:B-1----:R-:W-:-:S02]  /*8600*/  FMUL R9, R132, R23 ;  /* 0x0000001784097220 */ /* 0x002fc40000400000 */
[----:B------:R-:W-:Y:S01]  /*8610*/  @P2 STG.E desc[UR50][R6.64+0x344], R131 ;  /* 0x0003448306002986 */ /* 0x000fe2000c101932 */
[----:B------:R-:W-:-:S03]  /*8620*/  ISETP.GT.AND P2, PT, R0, 0xe0, PT ;  /* 0x000000e00000780c */ /* 0x000fc60003f44270 */
[----:B------:R1:W-:Y:S01]  /*8630*/  @P4 STG.E desc[UR50][R4.64+0x360], R9 ;  /* 0x0003600904004986 */ /* 0x0003e2000c101932 */
[----:B------:R-:W-:Y:S02]  /*8640*/  ISETP.GT.AND P5, PT, R2, RZ, P2 ;  /* 0x000000ff0200720c */ /* 0x000fe400017a4270 */
[----:B------:R-:W-:Y:S01]  /*8650*/  ISETP.GT.AND P4, PT, R0, 0xe1, PT ;  /* 0x000000e10000780c */ /* 0x000fe20003f84270 */
[----:B0-----:R-:W-:Y:S01]  /*8660*/  FMUL R3, R136, R23 ;  /* 0x0000001788037220 */ /* 0x001fe20000400000 */
[----:B------:R-:W-:Y:S01]  /*8670*/  @P3 STG.E desc[UR50][R4.64+0x364], R133 ;  /* 0x0003648504003986 */ /* 0x000fe2000c101932 */
[C---:B------:R-:W-:Y:S02]  /*8680*/  ISETP.GT.AND P2, PT, R2.reuse, 0x8, P2 ;  /* 0x000000080200780c */ /* 0x040fe40001744270 */
[----:B------:R-:W-:Y:S01]  /*8690*/  ISETP.GT.AND P0, PT, R2, RZ, P4 ;  /* 0x000000ff0200720c */ /* 0x000fe20002704270 */
[----:B------:R0:W-:Y:S01]  /*86a0*/  @P6 STG.E desc[UR50][R6.64+0x360], R11 ;  /* 0x0003600b06006986 */ /* 0x0001e2000c101932 */
[----:B------:R-:W-:-:S02]  /*86b0*/  ISETP.GT.AND P3, PT, R0, 0xe8, PT ;  /* 0x000000e80000780c */ /* 0x000fc40003f64270 */
[C---:B------:R-:W-:Y:S01]  /*86c0*/  ISETP.GT.AND P4, PT, R2.reuse, 0x8, P4 ;  /* 0x000000080200780c */ /* 0x040fe20002784270 */
[----:B------:R-:W-:Y:S01]  /*86d0*/  @P1 STG.E desc[UR50][R6.64+0x364], R135 ;  /* 0x0003648706001986 */ /* 0x000fe2000c101932 */
[----:B------:R-:W-:Y:S01]  /*86e0*/  ISETP.GT.AND P1, PT, R2, RZ, P3 ;  /* 0x000000ff0200720c */ /* 0x000fe20001f24270 */
[----:B-1----:R-:W-:Y:S01]  /*86f0*/  FMUL R9, R138, R23 ;  /* 0x000000178a097220 */ /* 0x002fe20000400000 */
[----:B------:R-:W-:Y:S01]  /*8700*/  ISETP.GT.AND P3, PT, R2, 0x8, P3 ;  /* 0x000000080200780c */ /* 0x000fe20001f64270 */
[----:B------:R1:W-:Y:S01]  /*8710*/  @P5 STG.E desc[UR50][R4.64+0x380], R3 ;  /* 0x0003800304005986 */ /* 0x0003e2000c101932 */
[----:B------:R-:W-:-:S03]  /*8720*/  ISETP.GT.AND P5, PT, R0, 0xe9, PT ;  /* 0x000000e90000780c */ /* 0x000fc60003fa4270 */
        /* <DEDUP_REMOVED lines=8> */
[----:B------:R-:W-:Y:S02]  /*87b0*/  ISETP.GT.AND P4, PT, R0, 0xf1, PT ;  /* 0x000000f10000780c */ /* 0x000fe40003f84270 */
[C---:B------:R-:W-:Y:S01]  /*87c0*/  ISETP.GT.AND P6, PT, R2.reuse, RZ, P2 ;  /* 0x000000ff0200720c */ /* 0x040fe200017c4270 */
[----:B------:R-:W-:Y:S01]  /*87d0*/  @P1 STG.E desc[UR50][R4.64+0x3a0], R3 ;  /* 0x0003a00304001986 */ /* 0x000fe2000c101932 */
[----:B------:R-:W-:Y:S01]  /*87e0*/  ISETP.GT.AND P2, PT, R2, 0x8, P2 ;  /* 0x000000080200780c */ /* 0x000fe20001744270 */
[----:B0-----:R-:W-:-:S02]  /*87f0*/  FMUL R9, R142, R23 ;  /* 0x000000178e097220 */ /* 0x001fc40000400000 */
[----:B------:R-:W-:Y:S01]  /*8800*/  @P0 STG.E desc[UR50][R4.64+0x3a4], R141 ;  /* 0x0003a48d04000986 */ /* 0x000fe2000c101932 */
[C---:B------:R-:W-:Y:S02]  /*8810*/  ISETP.GT.AND P0, PT, R0.reuse, 0xf9, PT ;  /* 0x000000f90000780c */ /* 0x040fe40003f04270 */
[----:B------:R-:W-:Y:S01]  /*8820*/  ISETP.GT.AND P1, PT, R0, 0xf8, PT ;  /* 0x000000f80000780c */ /* 0x000fe20003f24270 */
[----:B------:R0:W-:Y:S01]  /*8830*/  @P3 STG.E desc[UR50][R6.64+0x3a0], R9 ;  /* 0x0003a00906003986 */ /* 0x0001e2000c101932 */
[C---:B------:R-:W-:Y:S02]  /*8840*/  ISETP.GT.AND P3, PT, R2.reuse, RZ, P4 ;  /* 0x000000ff0200720c */ /* 0x040fe40002764270 */
[C---:B------:R-:W-:Y:S01]  /*8850*/  ISETP.GT.AND P4, PT, R2.reuse, 0x8, P4 ;  /* 0x000000080200780c */ /* 0x040fe20002784270 */
[----:B------:R-:W-:Y:S01]  /*8860*/  @P5 STG.E desc[UR50][R6.64+0x3a4], R143 ;  /* 0x0003a48f06005986 */ /* 0x000fe2000c101932 */
[C---:B------:R-:W-:Y:S02]  /*8870*/  ISETP.GT.AND P5, PT, R2.reuse, RZ, P0 ;  /* 0x000000ff0200720c */ /* 0x040fe400007a4270 */
[C---:B------:R-:W-:Y:S01]  /*8880*/  ISETP.GT.AND P0, PT, R2.reuse, 0x8, P0 ;  /* 0x000000080200780c */ /* 0x040fe20000704270 */
[----:B------:R1:W-:Y:S01]  /*8890*/  @P6 STG.E desc[UR50][R4.64+0x3c0], R11 ;  /* 0x0003c00b04006986 */ /* 0x0003e2000c101932 */
[----:B------:R-:W-:-:S02]  /*88a0*/  ISETP.GT.AND P6, PT, R2, RZ, P1 ;  /* 0x000000ff0200720c */ /* 0x000fc40000fc4270 */
[----:B------:R-:W-:Y:S01]  /*88b0*/  ISETP.GT.AND P1, PT, R2, 0x8, P1 ;  /* 0x000000080200780c */ /* 0x000fe20000f24270 */
[-C--:B0-----:R-:W-:Y:S02]  /*88c0*/  FMUL R9, R146, R23.reuse ;  /* 0x0000001792097220 */ /* 0x081fe40000400000 */
[----:B------:R-:W-:Y:S02]  /*88d0*/  @P3 IMAD.MOV.U32 R2, RZ, RZ, R4 ;  /* 0x000000ffff023224 */ /* 0x000fe400078e0004 */
[----:B------:R-:W-:Y:S02]  /*88e0*/  @P3 IMAD.MOV.U32 R3, RZ, RZ, R5 ;  /* 0x000000ffff033224 */ /* 0x000fe400078e0005 */
[----:B-1----:R-:W-:-:S03]  /*88f0*/  FMUL R11, R148, R23 ;  /* 0x00000017940b7220 */ /* 0x002fc60000400000 */
[----:B------:R0:W-:Y:S02]  /*8900*/  @P3 STG.E desc[UR50][R2.64+0x3c4], R145 ;  /* 0x0003c49102003986 */ /* 0x0001e4000c101932 */
[----:B0-----:R-:W-:Y:S02]  /*8910*/  @P2 IMAD.MOV.U32 R2, RZ, RZ, R6 ;  /* 0x000000ffff022224 */ /* 0x001fe400078e0006 */
[----:B------:R-:W-:-:S05]  /*8920*/  @P2 IMAD.MOV.U32 R3, RZ, RZ, R7 ;  /* 0x000000ffff032224 */ /* 0x000fca00078e0007 */
[----:B------:R0:W-:Y:S02]  /*8930*/  @P2 STG.E desc[UR50][R2.64+0x3c0], R9 ;  /* 0x0003c00902002986 */ /* 0x0001e4000c101932 */
[----:B0-----:R-:W-:Y:S02]  /*8940*/  @P4 IMAD.MOV.U32 R2, RZ, RZ, R6 ;  /* 0x000000ffff024224 */ /* 0x001fe400078e0006 */
[----:B------:R-:W-:-:S05]  /*8950*/  @P4 IMAD.MOV.U32 R3, RZ, RZ, R7 ;  /* 0x000000ffff034224 */ /* 0x000fca00078e0007 */
[----:B------:R0:W-:Y:S02]  /*8960*/  @P4 STG.E desc[UR50][R2.64+0x3c4], R147 ;  /* 0x0003c49302004986 */ /* 0x0001e4000c101932 */
[----:B0-----:R-:W-:Y:S02]  /*8970*/  @P6 IMAD.MOV.U32 R2, RZ, RZ, R4 ;  /* 0x000000ffff026224 */ /* 0x001fe400078e0004 */
[----:B------:R-:W-:-:S05]  /*8980*/  @P6 IMAD.MOV.U32 R3, RZ, RZ, R5 ;  /* 0x000000ffff036224 */ /* 0x000fca00078e0005 */
[----:B------:R0:W-:Y:S04]  /*8990*/  @P6 STG.E desc[UR50][R2.64+0x3e0], R11 ;  /* 0x0003e00b02006986 */ /* 0x0001e8000c101932 */
[----:B------:R1:W-:Y:S01]  /*89a0*/  @P5 STG.E desc[UR50][R4.64+0x3e4], R149 ;  /* 0x0003e49504005986 */ /* 0x0003e2000c101932 */
[----:B0-----:R-:W-:Y:S02]  /*89b0*/  @P1 IMAD.MOV.U32 R2, RZ, RZ, R6 ;  /* 0x000000ffff021224 */ /* 0x001fe400078e0006 */
[----:B------:R-:W-:-:S05]  /*89c0*/  @P1 IMAD.MOV.U32 R3, RZ, RZ, R7 ;  /* 0x000000ffff031224 */ /* 0x000fca00078e0007 */
[----:B------:R1:W-:Y:S04]  /*89d0*/  @P1 STG.E desc[UR50][R2.64+0x3e0], R13 ;  /* 0x0003e00d02001986 */ /* 0x0003e8000c101932 */
[----:B------:R1:W-:Y:S02]  /*89e0*/  @P0 STG.E desc[UR50][R6.64+0x3e4], R151 ;  /* 0x0003e49706000986 */ /* 0x0003e4000c101932 */
.L_x_285:
[----:B------:R-:W-:Y:S05]  /*89f0*/  BSYNC B0 ;  /* 0x0000000000007941 */ /* 0x000fea0003800000 */
.L_x_31:
[----:B01----:R-:W-:Y:S01]  /*8a00*/  IMAD.U32 R2, RZ, RZ, UR38 ;  /* 0x00000026ff027e24 */ /* 0x003fe2000f8e00ff */
[----:B------:R-:W-:Y:S01]  /*8a10*/  ULDC.64 UR4, c[0x0][0x650] ;  /* 0x0001940000047ab9 */ /* 0x000fe20000000a00 */
[----:B------:R-:W-:Y:S01]  /*8a20*/  IMAD.U32 R0, RZ, RZ, UR41 ;  /* 0x00000029ff007e24 */ /* 0x000fe2000f8e00ff */
[----:B------:R0:W-:Y:S01]  /*8a30*/  SYNCS.ARRIVE.TRANS64.A1T0 RZ, [R158+UR47], RZ ;  /* 0x000000ff9eff79a7 */ /* 0x0001e2000810002f */
[----:B------:R-:W-:Y:S01]  /*8a40*/  IMAD.U32 R3, RZ, RZ, UR39 ;  /* 0x00000027ff037e24 */ /* 0x000fe2000f8e00ff */
[C---:B------:R-:W-:Y:S01]  /*8a50*/  LEA R16, P0, R2.reuse, R16, 0x1 ;  /* 0x0000001002107211 */ /* 0x040fe200078008ff */
[----:B------:R-:W-:Y:S02]  /*8a60*/  IMAD.MOV.U32 R18, RZ, RZ, -0x1 ;  /* 0xffffffffff127424 */ /* 0x000fe400078e00ff */
[----:B------:R-:W-:Y:S01]  /*8a70*/  IMAD.MOV.U32 R19, RZ, RZ, -0x1 ;  /* 0xffffffffff137424 */ /* 0x000fe200078e00ff */
[----:B------:R-:W-:Y:S01]  /*8a80*/  LEA.HI.X R17, R2, R17, R0, 0x1, P0 ;  /* 0x0000001102117211 */ /* 0x000fe200000f0c00 */
[----:B------:R-:W-:Y:S01]  /*8a90*/  IMAD.MOV.U32 R2, RZ, RZ, -0x1 ;  /* 0xffffffffff027424 */ /* 0x000fe200078e00ff */
[----:B------:R-:W-:-:S02]  /*8aa0*/  ISETP.GE.U32.AND P0, PT, R16, UR4, PT ;  /* 0x0000000410007c0c */ /* 0x000fc4000bf06070 */
[----:B------:R-:W-:Y:S02]  /*8ab0*/  PRMT R0, RZ, 0x7610, R0 ;  /* 0x00007610ff007816 */ /* 0x000fe40000000000 */
[----:B------:R-:W-:-:S13]  /*8ac0*/  ISETP.GE.U32.AND.EX P0, PT, R17, UR5, PT, P0 ;  /* 0x0000000511007c0c */ /* 0x000fda000bf06100 */
[----:B0-----:R-:W-:Y:S05]  /*8ad0*/  @P0 BRA `(.L_x_286) ;  /* 0x00000004008c0947 */ /* 0x001fea0003800000 */
[----:B------:R-:W0:Y:S01]  /*8ae0*/  S2UR UR7, SR_CTAID.X ;  /* 0x00000000000779c3 */ /* 0x000e220000002500 */
[----:B------:R-:W-:Y:S01]  /*8af0*/  ULDC.64 UR4, c[0x0][0x628] ;  /* 0x00018a0000047ab9 */ /* 0x000fe20000000a00 */
[----:B------:R-:W-:Y:S01]  /*8b00*/  ULDC UR6, c[0x0][0x150] ;  /* 0x0000540000067ab9 */ /* 0x000fe20000000800 */
[----:B------:R-:W-:Y:S01]  /*8b10*/  ISETP.NE.U32.AND P0, PT, RZ, UR4, PT ;  /* 0x00000004ff007c0c */ /* 0x000fe2000bf05070 */
[----:B------:R-:W-:Y:S01]  /*8b20*/  ULDC UR15, c[0x0][0x630] ;  /* 0x00018c00000f7ab9 */ /* 0x000fe20000000800 */
[C---:B------:R-:W-:Y:S01]  /*8b30*/  R2UR UR16, R16.reuse ;  /* 0x00000000101072ca */ /* 0x040fe200000e0000 */
[----:B------:R-:W-:Y:S01]  /*8b40*/  ULDC UR18, c[0x0][0x154] ;  /* 0x0000550000127ab9 */ /* 0x000fe20000000800 */
[----:B------:R-:W-:Y:S01]  /*8b50*/  ISETP.NE.AND.EX P0, PT, RZ, UR5, PT, P0 ;  /* 0x00000005ff007c0c */ /* 0x000fe2000bf05300 */
[----:B------:R-:W1:Y:S01]  /*8b60*/  S2UR UR19, SR_CTAID.Y ;  /* 0x00000000001379c3 */ /* 0x000e620000002600 */
[----:B------:R-:W-:Y:S02]  /*8b70*/  R2UR UR17, R17 ;  /* 0x00000000111172ca */ /* 0x000fe400000e0000 */
[----:B------:R-:W-:-:S02]  /*8b80*/  R2UR UR12, R16 ;  /* 0x00000000100c72ca */ /* 0x000fc400000e0000 */
[----:B------:R-:W-:Y:S02]  /*8b90*/  R2UR UR13, R17 ;  /* 0x00000000110d72ca */ /* 0x000fe400000e0000 */
[----:B0-----:R-:W-:-:S05]  /*8ba0*/  I2FP.F32.U32 R0, UR7 ;  /* 0x0000000700007c45 */ /* 0x001fca0008201000 */
[----:B------:R-:W-:-:S04]  /*8bb0*/  FMUL R0, R0, UR6 ;  /* 0x0000000600007c20 */ /* 0x000fc80008400000 */
[----:B------:R0:W0:Y:S01]  /*8bc0*/  F2I.U32.TRUNC.NTZ R2, R0 ;  /* 0x0000000000027305 */ /* 0x000022000020f000 */
[----:B-1----:R-:W-:Y:S05]  /*8bd0*/  @!P0 BRA `(.L_x_287) ;  /* 0x0000000000308947 */ /* 0x002fea0003800000 */
        /* <DEDUP_REMOVED lines=12> */
.L_x_287:
[----:B------:R-:W-:Y:S01]  /*8ca0*/  USHF.R.U64 UR6, UR12, UR15, UR13 ;  /* 0x0000000f0c067299 */ /* 0x000fe2000800120d */
[----:B0-----:R-:W-:Y:S01]  /*8cb0*/  I2FP.F32.U32 R0, UR19 ;  /* 0x0000001300007c45 */ /* 0x001fe20008201000 */
[----:B------:R-:W-:Y:S01]  /*8cc0*/  USHF.R.U32.HI UR4, URZ, UR15, UR13 ;  /* 0x0000000f3f047299 */ /* 0x000fe2000801160d */
[----:B------:R-:W-:Y:S01]  /*8cd0*/  R2UR UR14, R2 ;  /* 0x00000000020e72ca */ /* 0x000fe200000e0000 */
[----:B------:R-:W-:Y:S02]  /*8ce0*/  UIADD3 UR9, UP0, URZ, -UR6, URZ ;  /* 0x800000063f097290 */ /* 0x000fe4000ff1e03f */
[----:B------:R-:W-:Y:S01]  /*8cf0*/  FMUL R0, R0, UR18 ;  /* 0x0000001200007c20 */ /* 0x000fe20008400000 */
[----:B------:R-:W-:Y:S01]  /*8d00*/  ULDC.64 UR12, c[0x0][0x620] ;  /* 0x00018800000c7ab9 */ /* 0x000fe20000000a00 */
[----:B------:R-:W-:Y:S01]  /*8d10*/  UIADD3.X UR4, URZ, ~UR4, URZ, UP0, !UPT ;  /* 0x800000043f047290 */ /* 0x000fe200087fe43f */
[----:B------:R-:W-:Y:S01]  /*8d20*/  UMOV UR10, UR16 ;  /* 0x00000010000a7c82 */ /* 0x000fe20008000000 */
[----:B------:R-:W-:-:S02]  /*8d30*/  UMOV UR11, UR17 ;  /* 0x00000011000b7c82 */ /* 0x000fc40008000000 */
[----:B------:R-:W0:Y:S01]  /*8d40*/  F2I.U32.TRUNC.NTZ R0, R0 ;  /* 0x0000000000007305 */ /* 0x000e22000020f000 */
[----:B------:R-:W-:Y:S02]  /*8d50*/  UIMAD UR4, UR4, UR12, URZ ;  /* 0x0000000c040472a4 */ /* 0x000fe4000f8e023f */
        /* <DEDUP_REMOVED lines=9> */
[----:B------:R-:W-:Y:S01]  /*8df0*/  USHF.R.U64 UR12, UR10, UR13, UR11 ;  /* 0x0000000d0a0c7299 */ /* 0x000fe2000800120b */
[----:B0-----:R-:W-:Y:S01]  /*8e00*/  R2UR UR16, R0 ;  /* 0x00000000001072ca */ /* 0x001fe200000e0000 */
[----:B------:R-:W-:Y:S01]  /*8e10*/  USHF.R.U32.HI UR10, URZ, UR13, UR11 ;  /* 0x0000000d3f0a7299 */ /* 0x000fe2000801160b */
[----:B------:R-:W-:Y:S01]  /*8e20*/  ISETP.NE.AND.EX P0, PT, RZ, UR5, PT, P0 ;  /* 0x00000005ff007c0c */ /* 0x000fe2000bf05300 */
[----:B------:R-:W-:Y:S01]  /*8e30*/  ULDC UR17, c[0x0][0x608] ;  /* 0x0001820000117ab9 */ /* 0x000fe20000000800 */
[----:B------:R-:W-:-:S02]  /*8e40*/  ULOP3.LUT UR23, URZ, UR18, URZ, 0x33, !UPT ;  /* 0x000000123f177292 */ /* 0x000fc4000f8e333f */
[----:B------:R-:W-:Y:S02]  /*8e50*/  USHF.R.U64 UR18, UR12, UR17, UR10 ;  /* 0x000000110c127299 */ /* 0x000fe4000800120a */
[----:B------:R-:W-:Y:S01]  /*8e60*/  USHF.R.U32.HI UR10, URZ, UR17, UR10 ;  /* 0x000000113f0a7299 */ /* 0x000fe2000801160a */
[----:B------:R-:W-:Y:S01]  /*8e70*/  UMOV UR20, 0x1 ;  /* 0x0000000100147882 */ /* 0x000fe20000000000 */
[----:B------:R-:W-:Y:S02]  /*8e80*/  UIADD3 UR14, -UR14, URZ, URZ ;  /* 0x0000003f0e0e7290 */ /* 0x000fe4000fffe13f */
[----:B------:R-:W-:Y:S02]  /*8e90*/  USHF.L.U32 UR13, UR20, UR22, URZ ;  /* 0x00000016140d7299 */ /* 0x000fe4000800063f */
[----:B------:R-:W-:Y:S01]  /*8ea0*/  USHF.R.U64 UR20, UR18, UR22, UR10 ;  /* 0x0000001612147299 */ /* 0x000fe2000800120a */
[----:B------:R-:W-:Y:S01]  /*8eb0*/  ULDC UR15, c[0x0][0x144] ;  /* 0x00005100000f7ab9 */ /* 0x000fe20000000800 */
[----:B------:R-:W-:Y:S01]  /*8ec0*/  ULDC UR8, c[0x0][0x600] ;  /* 0x0001800000087ab9 */ /* 0x000fe20000000800 */
[----:B------:R-:W-:-:S02]  /*8ed0*/  UIADD3 UR21, -UR16, URZ, URZ ;  /* 0x0000003f10157290 */ /* 0x000fc4000fffe13f */
[----:B------:R-:W-:Y:S02]  /*8ee0*/  USHF.R.U32.HI UR17, URZ, UR22, UR10 ;  /* 0x000000163f117299 */ /* 0x000fe4000801160a */
[----:B------:R-:W-:Y:S02]  /*8ef0*/  UIADD3 UR9, UR8, -0x1, URZ ;  /* 0xffffffff08097890 */ /* 0x000fe4000fffe03f */
        /* <DEDUP_REMOVED lines=16> */
.L_x_288:
[----:B------:R-:W-:Y:S01]  /*9000*/  UISETP.NE.AND UP0, UPT, UR40, URZ, UPT ;  /* 0x0000003f2800728c */ /* 0x000fe2000bf05270 */
[----:B------:R-:W-:Y:S01]  /*9010*/  IMAD.MOV.U32 R0, RZ, RZ, 0x1 ;  /* 0x00000001ff007424 */ /* 0x000fe200078e00ff */
[----:B------:R-:W-:Y:S01]  /*9020*/  USHF.R.U64 UR4, UR16, UR24, UR17 ;  /* 0x0000001810047299 */ /* 0x000fe20008001211 */
[----:B------:R-:W-:Y:S01]  /*9030*/  IMAD.U32 R19, RZ, RZ, UR6 ;  /* 0x00000006ff137e24 */ /* 0x000fe2000f8e00ff */
[----:B------:R-:W-:Y:S02]  /*9040*/  ULOP3.LUT UR18, UR18, UR23, URZ, 0xc0, !UPT ;  /* 0x0000001712127292 */ /* 0x000fe4000f8ec03f */
[----:B------:R-:W-:Y:S02]  /*9050*/  UIADD3 UR5, -UR4, URZ, URZ ;  /* 0x0000003f04057290 */ /* 0x000fe4000fffe13f */
[----:B------:R-:W-:Y:S02]  /*9060*/  ULOP3.LUT UR9, UR12, UR9, URZ, 0xc0, !UPT ;  /* 0x000000090c097292 */ /* 0x000fe4000f8ec03f */
[----:B------:R-:W-:-:S02]  /*9070*/  UIMAD UR4, UR13, UR4, UR18 ;  /* 0x000000040d0472a4 */ /* 0x000fc4000f8e0212 */
[----:B------:R-:W-:Y:S02]  /*9080*/  @UP0 UIMAD UR22, UR26, UR21, UR19 ;  /* 0x000000151a1602a4 */ /* 0x000fe4000f8e0213 */
[----:B------:R-:W-:Y:S01]  /*9090*/  UIMAD UR5, UR5, UR25, UR20 ;  /* 0x00000019050572a4 */ /* 0x000fe2000f8e0214 */
[----:B------:R-:W-:Y:S02]  /*90a0*/  ULDC UR7, c[0x0][0x610] ;  /* 0x0001840000077ab9 */ /* 0x000fe40000000800 */
[----:B------:R-:W-:Y:S02]  /*90b0*/  UIMAD UR4, UR4, UR7, UR22 ;  /* 0x00000007040472a4 */ /* 0x000fe4000f8e0216 */
[----:B------:R-:W-:-:S04]  /*90c0*/  UIMAD UR5, UR5, UR8, UR9 ;  /* 0x00000008050572a4 */ /* 0x000fc8000f8e0209 */
[----:B------:R-:W-:Y:S02]  /*90d0*/  USEL UR7, UR5, UR4, !UP0 ;  /* 0x0000000405077287 */ /* 0x000fe4000c000000 */
[----:B------:R-:W-:-:S04]  /*90e0*/  USEL UR4, UR4, UR5, !UP0 ;  /* 0x0000000504047287 */ /* 0x000fc8000c000000 */
[----:B------:R-:W-:Y:S02]  /*90f0*/  IMAD.U32 R2, RZ, RZ, UR7 ;  /* 0x00000007ff027e24 */ /* 0x000fe4000f8e00ff */
[----:B------:R-:W-:-:S07]  /*9100*/  IMAD.U32 R18, RZ, RZ, UR4 ;  /* 0x00000004ff127e24 */ /* 0x000fce000f8e00ff */
.L_x_286:
[----:B------:R-:W-:Y:S02]  /*9110*/  LOP3.LUT P0, RZ, R0, 0xff, RZ, 0xc0, !PT ;  /* 0x000000ff00ff7812 */ /* 0x000fe4000780c0ff */
[----:B------:R-:W-:-:S11]  /*9120*/  LOP3.LUT R168, R168, 0x1, RZ, 0x3c, !PT ;  /* 0x00000001a8a87812 */ /* 0x000fd600078e3cff */
[----:B------:R-:W-:Y:S05]  /*9130*/  @P0 BRA `(.L_x_289) ;  /* 0xffffff8400040947 */ /* 0x000fea000383ffff */
[----:B------:R-:W-:Y:S05]  /*9140*/  EXIT ;  /* 0x000000000000794d */ /* 0x000fea0003800000 */
.L_x_12:
[----:B------:R-:W-:-:S08]  /*9150*/  ISETP.NE.AND P0, PT, RZ, UR8, PT ;  /* 0x00000008ff007c0c */ /* 0x000fd0000bf05270 */
[----:B-----5:R-:W0:-:S00]  /*9160*/  USETMAXREG.DEALLOC.CTAPOOL 0x28 ;  /* 0x00000028000079c8 */ /* 0x020e0000080e0500 */
[----:B------:R-:W-:Y:S05]  /*9170*/  @P0 EXIT ;  /* 0x000000000000094d */ /* 0x000fea0003800000 */
[----:B0-----:R-:W-:Y:S01]  /*9180*/  LOP3.LUT P0, RZ, R5, 0xff, RZ, 0xc0, !PT ;  /* 0x000000ff05ff7812 */ /* 0x001fe2000780c0ff */
[----:B------:R-:W-:Y:S02]  /*9190*/  IMAD.MOV.U32 R8, RZ, RZ, 0x1 ;  /* 0x00000001ff087424 */ /* 0x000fe400078e00ff */
[----:B------:R-:W-:-:S10]  /*91a0*/  IMAD.MOV.U32 R0, RZ, RZ, RZ ;  /* 0x000000ffff007224 */ /* 0x000fd400078e00ff */
[----:B------:R-:W-:Y:S05]  /*91b0*/  @!P0 BRA `(.L_x_290) ;  /* 0x0000000c00448947 */ /* 0x000fea0003800000 */
[----:B------:R-:W-:Y:S01]  /*91c0*/  LOP3.LUT P0, RZ, R4, 0x1f, RZ, 0xc0, !PT ;  /* 0x0000001f04ff7812 */ /* 0x000fe2000780c0ff */
[----:B------:R-:W-:Y:S01]  /*91d0*/  ULDC UR5, c[0x0][0x658] ;  /* 0x0001960000057ab9 */ /* 0x000fe20000000800 */
[----:B------:R-:W-:Y:S01]  /*91e0*/  UMOV UR6, 0xffffffff ;  /* 0xffffffff00067882 */ /* 0x000fe20000000000 */
[----:B------:R-:W-:Y:S01]  /*91f0*/  BSSY B0, `(.L_x_290) ;  /* 0x00000cd000007945 */ /* 0x000fe20003800000 */
[----:B------:R-:W-:Y:S01]  /*9200*/  USHF.L.U32 UR6, UR6, UR5, URZ ;  /* 0x0000000506067299 */ /* 0x000fe2000800063f */
[C---:B------:R-:W-:Y:S01]  /*9210*/  ISETP.NE.AND P3, PT, R3.reuse, RZ, PT ;  /* 0x000000ff0300720c */ /* 0x040fe20003f65270 */
[----:B------:R-:W-:Y:S01]  /*9220*/  IMAD.MOV.U32 R9, RZ, RZ, 0x1 ;  /* 0x00000001ff097424 */ /* 0x000fe200078e00ff */
[----:B------:R-:W-:Y:S01]  /*9230*/  ISETP.NE.OR P0, PT, R3, RZ, !P0 ;  /* 0x000000ff0300720c */ /* 0x000fe20004705670 */
[----:B------:R-:W-:Y:S01]  /*9240*/  IMAD.MOV.U32 R8, RZ, RZ, 0x1 ;  /* 0x00000001ff087424 */ /* 0x000fe200078e00ff */
[----:B------:R-:W-:Y:S01]  /*9250*/  ULDC UR4, c[0x0][0x600] ;  /* 0x0001800000047ab9 */ /* 0x000fe20000000800 */
[----:B------:R-:W-:Y:S01]  /*9260*/  IMAD.MOV.U32 R0, RZ, RZ, RZ ;  /* 0x000000ffff007224 */ /* 0x000fe200078e00ff */
[----:B------:R-:W-:Y:S01]  /*9270*/  UMOV UR7, 0x1 ;  /* 0x0000000100077882 */ /* 0x000fe20000000000 */
[----:B------:R-:W-:-:S02]  /*9280*/  UIADD3 UR21, UR37, 0x1, URZ ;  /* 0x0000000125157890 */ /* 0x000fc4000fffe03f */
[----:B------:R-:W-:Y:S02]  /*9290*/  ULOP3.LUT UR13, UR42, 0x2, URZ, 0xfc, !UPT ;  /* 0x000000022a0d7892 */ /* 0x000fe4000f8efc3f */
[----:B------:R-:W-:Y:S02]  /*92a0*/  UIADD3 UR4, UR4, -0x1, URZ ;  /* 0xffffffff04047890 */ /* 0x000fe4000fffe03f */
[----:B------:R-:W-:Y:S02]  /*92b0*/  USHF.L.U32 UR5, UR7, UR5, URZ ;  /* 0x0000000507057299 */ /* 0x000fe4000800063f */
[----:B------:R-:W-:Y:S01]  /*92c0*/  ULOP3.LUT UR6, URZ, UR6, URZ, 0x33, !UPT ;  /* 0x000000063f067292 */ /* 0x000fe2000f8e333f */
[----:B------:R-:W-:-:S11]  /*92d0*/  ULDC.64 UR30, c[0x0][0x198] ;  /* 0x00006600001e7ab9 */ /* 0x000fd60000000a00 */
.L_x_302:
[----:B------:R-:W-:-:S03]  /*92e0*/  UMOV UR7, 0xffffffff ;  /* 0xffffffff00077882 */ /* 0x000fc60000000000 */
[----:B------:R-:W-:Y:S05]  /*92f0*/  BRA.DIV UR7, `(.L_x_291) ;  /* 0x00000012070c7947 */ /* 0x000fea000b800000 */
[----:B------:R-:W-:-:S13]  /*9300*/  ELECT P6, URZ, PT ;  /* 0x00000000003f782f */ /* 0x000fda00038c0000 */
.L_x_315:
[----:B------:R-:W0:Y:S01]  /*9310*/  LDC R3, c[0x0][0x28c] ;  /* 0x0000a300ff037b82 */ /* 0x000e220000000800 */
[----:B------:R-:W-:Y:S01]  /*9320*/  BSSY B1, `(.L_x_292) ;  /* 0x0000044000017945 */ /* 0x000fe20003800000 */
[----:B0-----:R-:W-:-:S13]  /*9330*/  ISETP.LT.OR P6, PT, R3, 0x1, !P6 ;  /* 0x000000010300780c */ /* 0x001fda00077c1670 */
[----:B------:R-:W-:Y:S05]  /*9340*/  @P6 BRA `(.L_x_293) ;  /* 0x0000000400046947 */ /* 0x000fea0003800000 */
[----:B------:R-:W-:Y:S02]  /*9350*/  IMAD.SHL.U32 R6, R2, 0x100, RZ ;  /* 0x0000010002067824 */ /* 0x000fe400078e00ff */
[----:B------:R-:W-:Y:S02]  /*9360*/  IMAD.SHL.U32 R18, R18, 0x40, RZ ;  /* 0x0000004012127824 */ /* 0x000fe400078e00ff */
[----:B------:R-:W-:Y:S02]  /*9370*/  IMAD.MOV.U32 R11, RZ, RZ, RZ ;  /* 0x000000ffff0b7224 */ /* 0x000fe400078e00ff */
[----:B------:R-:W-:Y:S02]  /*9380*/  IMAD.U32 R12, RZ, RZ, UR21 ;  /* 0x00000015ff0c7e24 */ /* 0x000fe4000f8e00ff */
[----:B------:R-:W-:Y:S02]  /*9390*/  IMAD.MOV.U32 R2, RZ, RZ, R8 ;  /* 0x000000ffff027224 */ /* 0x000fe400078e0008 */
[----:B------:R-:W-:-:S07]  /*93a0*/  IMAD.MOV.U32 R3, RZ, RZ, R0 ;  /* 0x000000ffff037224 */ /* 0x000fce00078e0000 */
.L_x_297:
[----:B------:R-:W0:Y:S01]  /*93b0*/  S2R R5, SR_CgaCtaId ;  /* 0x0000000000057919 */ /* 0x000e220000008800 */
[----:B------:R-:W-:-:S04]  /*93c0*/  MOV R4, 0x400 ;  /* 0x0000040000047802 */ /* 0x000fc80000000f00 */
[----:B0-----:R-:W-:Y:S02]  /*93d0*/  LEA R10, R5, R4, 0x18 ;  /* 0x00000004050a7211 */ /* 0x001fe400078ec0ff */
[----:B------:R-:W-:Y:S01]  /*93e0*/  SHF.L.U32 R4, R2, 0x1f, RZ ;  /* 0x0000001f02047819 */ /* 0x000fe200000006ff */
[----:B------:R-:W0:Y:S02]  /*93f0*/  @!P3 LDC R5, c[0x0][0x500] ;  /* 0x00014000ff05bb82 */ /* 0x000e240000000800 */
[----:B------:R-:W-:-:S04]  /*9400*/  IMAD R7, R3, 0x8, R10 ;  /* 0x0000000803077824 */ /* 0x000fc800078e020a */
[----:B------:R-:W1:Y:S02]  /*9410*/  SYNCS.PHASECHK.TRANS64.TRYWAIT P1, [R7+URZ+0x20], R4 ;  /* 0x00002004070075a7 */ /* 0x000e64000802017f */
[----:B-1----:R-:W-:Y:S05]  /*9420*/  @!P1 BRA `(.L_x_294) ;  /* 0x0000000c00e09947 */ /* 0x002fea0003800000 */
.L_x_316:
[----:B------:R-:W-:Y:S01]  /*9430*/  UPRMT UR7, UR13, 0x9910, URZ ;  /* 0x000099100d077896 */ /* 0x000fe2000800003f */
[----:B0-----:R0:W-:Y:S03]  /*9440*/  @!P3 SYNCS.ARRIVE.TRANS64 RZ, [R7+URZ], R5 ;  /* 0x0000000507ffb9a7 */ /* 0x0011e6000800003f */
[----:B------:R-:W-:-:S06]  /*9450*/  UISETP.NE.AND UP0, UPT, UR7, 0x2, UPT ;  /* 0x000000020700788c */ /* 0x000fcc000bf05270 */
[----:B------:R-:W-:-:S13]  /*9460*/  PLOP3.LUT P1, PT, PT, PT, UP0, 0x80, 0x0 ;  /* 0x000000000000781c */ /* 0x000fda0003f2f008 */
[----:B0-----:R-:W-:Y:S05]  /*9470*/  @P1 BRA `(.L_x_295) ;  /* 0x0000000000041947 */ /* 0x001fea0003800000 */
[----:B------:R-:W-:Y:S01]  /*9480*/  BPT.TRAP 0x1 ;  /* 0x000000040000795c */ /* 0x000fe20000300000 */
.L_x_295:
[----:B------:R-:W-:Y:S05]  /*9490*/  @P0 BRA `(.L_x_296) ;  /* 0x0000000000040947 */ /* 0x000fea0003800000 */
[----:B------:R-:W-:Y:S01]  /*94a0*/  BPT.TRAP 0x1 ;  /* 0x000000040000795c */ /* 0x000fe20000300000 */
.L_x_296:
[--C-:B-1----:R-:W-:Y:S01]  /*94b0*/  IMAD R4, R3, 0x4000, R10.reuse ;  /* 0x0000400003047824 */ /* 0x102fe200078e020a */
[----:B------:R-:W-:Y:S01]  /*94c0*/  R2UR UR34, R11 ;  /* 0x000000000b2272ca */ /* 0x000fe200000e0000 */
[----:B------:R-:W-:Y:S01]  /*94d0*/  IMAD R10, R3, 0x10000, R10 ;  /* 0x00010000030a7824 */ /* 0x000fe200078e020a */
[----:B------:R-:W-:Y:S01]  /*94e0*/  R2UR UR33, R7 ;  /* 0x00000000072172ca */ /* 0x000fe200000e0000 */
[----:B------:R-:W-:Y:S01]  /*94f0*/  VIADD R12, R12, 0xffffffff ;  /* 0xffffffff0c0c7836 */ /* 0x000fe20000000000 */
[----:B------:R-:W-:Y:S01]  /*9500*/  R2UR UR24, R4 ;  /* 0x00000000041872ca */ /* 0x000fe200000e0000 */
[----:B------:R-:W-:Y:S01]  /*9510*/  UIADD3 UR14, UP0, UR30, 0xf0, URZ ;  /* 0x000000f01e0e7890 */ /* 0x000fe2000ff1e03f */
[----:B------:R-:W-:Y:S01]  /*9520*/  R2UR UR8, R10 ;  /* 0x000000000a0872ca */ /* 0x000fe200000e0000 */
[----:B------:R-:W-:Y:S01]  /*9530*/  UIADD3 UR44, UP1, UR30, 0x1f0, URZ ;  /* 0x000001f01e2c7890 */ /* 0x000fe2000ff3e03f */
[----:B------:R-:W-:Y:S01]  /*9540*/  R2UR UR36, R19 ;  /* 0x00000000132472ca */ /* 0x000fe200000e0000 */
[----:B------:R-:W-:Y:S01]  /*9550*/  UIADD3.X UR15, URZ, UR31, URZ, UP0, !UPT ;  /* 0x0000001f3f0f7290 */ /* 0x000fe200087fe43f */
[----:B------:R-:W-:Y:S01]  /*9560*/  R2UR UR35, R18 ;  /* 0x00000000122372ca */ /* 0x000fe200000e0000 */
[----:B------:R-:W-:Y:S01]  /*9570*/  UIADD3.X UR45, URZ, UR31, URZ, UP1, !UPT ;  /* 0x0000001f3f2d7290 */ /* 0x000fe20008ffe43f */
[----:B------:R-:W-:Y:S01]  /*9580*/  R2UR UR19, R6 ;  /* 0x00000000061372ca */ /* 0x000fe200000e0000 */
[----:B------:R-:W-:Y:S01]  /*9590*/  UIADD3 UR26, UR34, 0x20, URZ ;  /* 0x00000020221a7890 */ /* 0x000fe2000fffe03f */
[----:B------:R-:W-:Y:S01]  /*95a0*/  ISETP.GT.AND P2, PT, R12, 0x1, PT ;  /* 0x000000010c00780c */ /* 0x000fe20003f44270 */
[----:B------:R-:W-:Y:S01]  /*95b0*/  VIADD R3, R3, 0x1 ;  /* 0x0000000103037836 */ /* 0x000fe20000000000 */
[----:B------:R-:W-:Y:S01]  /*95c0*/  UMOV UR22, 0x0 ;  /* 0x0000000000167882 */ /* 0x000fe20000000000 */
[----:B------:R-:W-:Y:S01]  /*95d0*/  UIADD3 UR32, UR24, 0x180, URZ ;  /* 0x0000018018207890 */ /* 0x000fe2000fffe03f */
[----:B------:R-:W-:Y:S01]  /*95e0*/  VIADD R11, R11, 0x40 ;  /* 0x000000400b0b7836 */ /* 0x000fe20000000000 */
[----:B------:R-:W-:Y:S01]  /*95f0*/  UIADD3 UR24, UR24, 0x2180, URZ ;  /* 0x0000218018187890 */ /* 0x000fe2000fffe03f */
[----:B------:R-:W-:Y:S01]  /*9600*/  ISETP.NE.AND P1, PT, R3, 0x4, PT ;  /* 0x000000040300780c */ /* 0x000fe20003f25270 */
[----:B------:R-:W-:-:S02]  /*9610*/  UIADD3 UR16, UR8, 0x10180, URZ ;  /* 0x0001018008107890 */ /* 0x000fc4000fffe03f */
[----:B------:R-:W-:Y:S01]  /*9620*/  UIADD3 UR8, UR8, 0x18180, URZ ;  /* 0x0001818008087890 */ /* 0x000fe2000fffe03f */
[----:B------:R-:W-:Y:S01]  /*9630*/  SEL R5, RZ, 0x1, P1 ;  /* 0x00000001ff057807 */ /* 0x000fe20000800000 */
[----:B------:R-:W-:Y:S01]  /*9640*/  UMOV UR23, 0x10000000 ;  /* 0x1000000000177882 */ /* 0x000fe20000000000 */
[----:B------:R-:W-:Y:S01]  /*9650*/  UMOV UR25, UR33 ;  /* 0x0000002100197c82 */ /* 0x000fe20008000000 */
[----:B------:R-:W-:Y:S01]  /*9660*/  UMOV UR28, UR36 ;  /* 0x00000024001c7c82 */ /* 0x000fe20008000000 */
[----:B------:R-:W-:Y:S01]  /*9670*/  UMOV UR27, UR35 ;  /* 0x00000023001b7c82 */ /* 0x000fe20008000000 */
[----:B------:R-:W-:Y:S01]  /*9680*/  UMOV UR17, UR33 ;  /* 0x0000002100117c82 */ /* 0x000fe20008000000 */
[----:B------:R-:W-:Y:S01]  /*9690*/  UMOV UR18, UR34 ;  /* 0x0000002200127c82 */ /* 0x000fe20008000000 */
[----:B------:R-:W-:Y:S01]  /*96a0*/  UMOV UR20, UR36 ;  /* 0x0000002400147c82 */ /* 0x000fe20008000000 */
[----:B------:R0:W-:Y:S01]  /*96b0*/  UTMALDG.3D [UR32], [UR14], desc[UR22] ;  /* 0x000016200e0075b4 */ /* 0x0001e20008011000 */
[----:B------:R-:W-:Y:S01]  /*96c0*/  UMOV UR9, UR33 ;  /* 0x0000002100097c82 */ /* 0x000fe20008000000 */
[----:B------:R-:W-:Y:S01]  /*96d0*/  UMOV UR11, UR19 ;  /* 0x00000013000b7c82 */ /* 0x000fe20008000000 */
[----:B------:R-:W-:Y:S01]  /*96e0*/  UMOV UR12, UR36 ;  /* 0x00000024000c7c82 */ /* 0x000fe20008000000 */
[----:B------:R-:W-:Y:S01]  /*96f0*/  UMOV UR10, UR26 ;  /* 0x0000001a000a7c82 */ /* 0x000fe20008000000 */
[----:B------:R-:W-:-:S02]  /*9700*/  LOP3.LUT R2, R2, R5, RZ, 0x3c, !PT ;  /* 0x0000000502027212 */ /* 0x000fc400078e3cff */
[----:B------:R-:W-:Y:S01]  /*9710*/  SEL R3, R3, RZ, P1 ;  /* 0x000000ff03037207 */ /* 0x000fe20000800000 */
[----:B------:R0:W-:Y:S01]  /*9720*/  UTMALDG.3D [UR24], [UR14], desc[UR22] ;  /* 0x000016180e0075b4 */ /* 0x0001e20008011000 */
[----:B------:R0:W-:Y:S01]  /*9730*/  UTMALDG.3D [UR16], [UR44], desc[UR22] ;  /* 0x000016102c0075b4 */ /* 0x0001e20008011000 */
[----:B------:R0:W-:Y:S02]  /*9740*/  UTMALDG.3D [UR8], [UR44], desc[UR22] ;  /* 0x000016082c0075b4 */ /* 0x0001e40008011000 */
[----:B0-----:R-:W-:Y:S05]  /*9750*/  @P2 BRA `(.L_x_297) ;  /* 0xfffffffc00142947 */ /* 0x001fea000383ffff */
.L_x_293:
[----:B------:R-:W-:Y:S05]  /*9760*/  BSYNC B1 ;  /* 0x0000000000017941 */ /* 0x000fea0003800000 */
.L_x_292:
[----:B------:R-:W-:Y:S01]  /*9770*/  LOP3.LUT P4, RZ, R9, 0xff, RZ, 0xc0, !PT ;  /* 0x000000ff09ff7812 */ /* 0x000fe2000788c0ff */
[----:B------:R-:W-:Y:S01]  /*9780*/  VIADD R0, R0, UR37 ;  /* 0x0000002500007c36 */ /* 0x000fe20008000000 */
[----:B------:R-:W-:Y:S01]  /*9790*/  ULDC.64 UR8, c[0x0][0x650] ;  /* 0x0001940000087ab9 */ /* 0x000fe20000000a00 */
[----:B------:R-:W-:Y:S01]  /*97a0*/  BSSY B1, `(.L_x_298) ;  /* 0x000006f000017945 */ /* 0x000fe20003800000 */
[----:B------:R-:W-:Y:S01]  /*97b0*/  IMAD.MOV.U32 R18, RZ, RZ, -0x1 ;  /* 0xffffffffff127424 */ /* 0x000fe200078e00ff */
[----:B------:R-:W-:Y:S01]  /*97c0*/  PRMT R9, RZ, 0x7610, R9 ;  /* 0x00007610ff097816 */ /* 0x000fe20000000009 */
[----:B------:R-:W-:Y:S01]  /*97d0*/  IMAD.MOV.U32 R19, RZ, RZ, -0x1 ;  /* 0xffffffffff137424 */ /* 0x000fe200078e00ff */
[C---:B------:R-:W-:Y:S02]  /*97e0*/  ISETP.GT.U32.AND P1, PT, R0.reuse, 0x3, PT ;  /* 0x000000030000780c */ /* 0x040fe40003f24070 */
[----:B------:R-:W-:Y:S02]  /*97f0*/  SHF.R.U32.HI R2, RZ, 0x2, R0 ;  /* 0x00000002ff027819 */ /* 0x000fe40000011600 */
[----:B------:R-:W-:-:S02]  /*9800*/  LOP3.LUT R0, R0, 0x3, RZ, 0xc0, !PT ;  /* 0x0000000300007812 */ /* 0x000fc400078ec0ff */
[----:B------:R-:W0:Y:S01]  /*9810*/  @P4 S2R R4, SR_CgaCtaId ;  /* 0x0000000000044919 */ /* 0x000e220000008800 */
[----:B------:R-:W-:Y:S02]  /*9820*/  @P4 MOV R3, 0x400 ;  /* 0x0000040000034802 */ /* 0x000fe40000000f00 */
[----:B------:R-:W-:-:S04]  /*9830*/  LOP3.LUT R2, R2, 0x1, RZ, 0xc0, !PT ;  /* 0x0000000102027812 */ /* 0x000fc800078ec0ff */
[----:B------:R-:W-:Y:S02]  /*9840*/  ISETP.NE.U32.AND P2, PT, R2, 0x1, PT ;  /* 0x000000010200780c */ /* 0x000fe40003f45070 */
[----:B0-----:R-:W-:Y:S01]  /*9850*/  @P4 LEA R3, R4, R3, 0x18 ;  /* 0x0000000304034211 */ /* 0x001fe200078ec0ff */
[----:B------:R-:W-:-:S03]  /*9860*/  IMAD.U32 R4, RZ, RZ, UR37 ;  /* 0x00000025ff047e24 */ /* 0x000fc6000f8e00ff */
[----:B------:R0:W-:Y:S01]  /*9870*/  @P4 SYNCS.ARRIVE.TRANS64.A1T0 RZ, [R3+URZ+0x78], RZ ;  /* 0x000078ff03ff49a7 */ /* 0x0001e2000810003f */
[----:B------:R-:W-:Y:S02]  /*9880*/  IADD3 R16, P4, R16, UR38, RZ ;  /* 0x0000002610107c10 */ /* 0x000fe4000ff9e0ff */
[----:B------:R-:W-:Y:S02]  /*9890*/  ISETP.LT.U32.AND P1, PT, R4, 0x4, P1 ;  /* 0x000000040400780c */ /* 0x000fe40000f21070 */
[----:B------:R-:W-:Y:S02]  /*98a0*/  IADD3.X R17, R17, UR41, RZ, P4, !PT ;  /* 0x0000002911117c10 */ /* 0x000fe4000a7fe4ff */
[----:B------:R-:W-:Y:S02]  /*98b0*/  ISETP.GE.U32.AND P4, PT, R16, UR8, PT ;  /* 0x0000000810007c0c */ /* 0x000fe4000bf86070 */
[----:B0-----:R-:W-:Y:S02]  /*98c0*/  SEL R3, RZ, 0x1, !P1 ;  /* 0x00000001ff037807 */ /* 0x001fe40004800000 */
[----:B------:R-:W-:-:S02]  /*98d0*/  ISETP.GE.U32.AND.EX P1, PT, R17, UR9, PT, P4 ;  /* 0x0000000911007c0c */ /* 0x000fc4000bf26140 */
[----:B------:R-:W-:-:S04]  /*98e0*/  ISETP.GT.U32.AND P2, PT, R4, 0x3, !P2 ;  /* 0x000000030400780c */ /* 0x000fc80005744070 */
[----:B------:R-:W-:-:S04]  /*98f0*/  SEL R2, RZ, 0x1, !P2 ;  /* 0x00000001ff027807 */ /* 0x000fc80005000000 */
[--C-:B------:R-:W-:Y:S01]  /*9900*/  LOP3.LUT R8, R2, R8, R3.reuse, 0x96, !PT ;  /* 0x0000000802087212 */ /* 0x100fe200078e9603 */
[----:B------:R-:W-:Y:S01]  /*9910*/  IMAD.MOV.U32 R2, RZ, RZ, -0x1 ;  /* 0xffffffffff027424 */ /* 0x000fe200078e00ff */
[----:B------:R-:W-:Y:S01]  /*9920*/  PRMT R3, RZ, 0x7610, R3 ;  /* 0x00007610ff037816 */ /* 0x000fe20000000003 */
[----:B------:R-:W-:Y:S06]  /*9930*/  @P1 BRA `(.L_x_299) ;  /* 0x0000000400541947 */ /* 0x000fec0003800000 */
[----:B------:R-:W0:Y:S01]  /*9940*/  S2UR UR7, SR_CTAID.X ;  /* 0x00000000000779c3 */ /* 0x000e220000002500 */
[----:B------:R-:W-:Y:S01]  /*9950*/  ULDC.64 UR8, c[0x0][0x628] ;  /* 0x00018a0000087ab9 */ /* 0x000fe20000000a00 */
[----:B------:R-:W-:Y:S01]  /*9960*/  ULDC UR10, c[0x0][0x150] ;  /* 0x00005400000a7ab9 */ /* 0x000fe20000000800 */
[----:B------:R-:W-:Y:S01]  /*9970*/  ISETP.NE.U32.AND P1, PT, RZ, UR8, PT ;  /* 0x00000008ff007c0c */ /* 0x000fe2000bf25070 */
[----:B------:R-:W-:Y:S01]  /*9980*/  ULDC UR11, c[0x0][0x630] ;  /* 0x00018c00000b7ab9 */ /* 0x000fe20000000800 */
[----:B------:R-:W-:Y:S01]  /*9990*/  ULDC UR14, c[0x0][0x154] ;  /* 0x00005500000e7ab9 */ /* 0x000fe20000000800 */
[----:B------:R-:W-:Y:S01]  /*99a0*/  IMAD.MOV.U32 R2, RZ, RZ, R16 ;  /* 0x000000ffff027224 */ /* 0x000fe200078e0010 */
[----:B------:R-:W-:Y:S01]  /*99b0*/  ISETP.NE.AND.EX P1, PT, RZ, UR9, PT, P1 ;  /* 0x00000009ff007c0c */ /* 0x000fe2000bf25310 */
[----:B------:R-:W1:Y:S01]  /*99c0*/  S2UR UR12, SR_CTAID.Y ;  /* 0x00000000000c79c3 */ /* 0x000e620000002600 */
[----:B0-----:R-:W-:-:S05]  /*99d0*/  I2FP.F32.U32 R3, UR7 ;  /* 0x0000000700037c45 */ /* 0x001fca0008201000 */
[----:B------:R-:W-:Y:S01]  /*99e0*/  FMUL R10, R3, UR10 ;  /* 0x0000000a030a7c20 */ /* 0x000fe20008400000 */
[----:B------:R-:W-:-:S05]  /*99f0*/  IMAD.MOV.U32 R3, RZ, RZ, R17 ;  /* 0x000000ffff037224 */ /* 0x000fca00078e0011 */
[----:B------:R-:W-:Y:S05]  /*9a00*/  @!P1 BRA `(.L_x_300) ;  /* 0x0000000000289947 */ /* 0x000fea0003800000 */
[----:B------:R-:W-:Y:S02]  /*9a10*/  ULDC UR10, c[0x0][0x634] ;  /* 0x00018d00000a7ab9 */ /* 0x000fe40000000800 */
[----:B------:R-:W-:-:S05]  /*9a20*/  IADD3 R7, P1, R16, UR10, RZ ;  /* 0x0000000a10077c10 */ /* 0x000fca000ff3e0ff */
[----:B------:R-:W-:-:S04]  /*9a30*/  IMAD.X R11, RZ, RZ, R17, P1 ;  /* 0x000000ffff0b7224 */ /* 0x000fc800008e0611 */
[----:B------:R-:W-:-:S04]  /*9a40*/  IMAD.WIDE.U32 R4, R11, UR8, RZ ;  /* 0x000000080b047c25 */ /* 0x000fc8000f8e00ff */
[----:B------:R-:W-:-:S04]  /*9a50*/  IMAD.WIDE.U32 R4, P1, R7, UR9, R4 ;  /* 0x0000000907047c25 */ /* 0x000fc8000f820004 */
[----:B------:R-:W-:-:S04]  /*9a60*/  IMAD.WIDE.U32 R6, R7, UR8, RZ ;  /* 0x0000000807067c25 */ /* 0x000fc8000f8e00ff */
[----:B------:R-:W-:Y:S01]  /*9a70*/  IMAD.X R3, RZ, RZ, RZ, P1 ;  /* 0x000000ffff037224 */ /* 0x000fe200008e06ff */
[----:B------:R-:W-:Y:S01]  /*9a80*/  IADD3 RZ, P1, R7, R4, RZ ;  /* 0x0000000407ff7210 */ /* 0x000fe20007f3e0ff */
[----:B------:R-:W-:-:S04]  /*9a90*/  IMAD.MOV.U32 R2, RZ, RZ, R5 ;  /* 0x000000ffff027224 */ /* 0x000fc800078e0005 */
[----:B------:R-:W-:-:S08]  /*9aa0*/  IMAD.WIDE.U32.X R2, R11, UR9, R2, P1 ;  /* 0x000000090b027c25 */ /* 0x000fd000088e0402 */
.L_x_300:
[--C-:B------:R-:W-:Y:S01]  /*9ab0*/  SHF.R.U64 R19, R2, UR11, R3.reuse ;  /* 0x0000000b02137c19 */ /* 0x100fe20008001203 */
[----:B------:R-:W0:Y:S01]  /*9ac0*/  F2I.U32.TRUNC.NTZ R10, R10 ;  /* 0x0000000a000a7305 */ /* 0x000e22000020f000 */
[----:B------:R-:W-:Y:S01]  /*9ad0*/  SHF.R.U32.HI R2, RZ, UR11, R3 ;  /* 0x0000000bff027c19 */ /* 0x000fe20008011603 */
[----:B------:R-:W-:Y:S01]  /*9ae0*/  ULDC.64 UR8, c[0x0][0x620] ;  /* 0x0001880000087ab9 */ /* 0x000fe20000000a00 */
[----:B------:R-:W-:Y:S01]  /*9af0*/  IADD3 R5, P1, RZ, -R19, RZ ;  /* 0x80000013ff057210 */ /* 0x000fe20007f3e0ff */
[----:B------:R-:W2:Y:S01]  /*9b00*/  LDC R15, c[0x0][0x610] ;  /* 0x00018400ff0f7b82 */ /* 0x000ea20000000800 */
[----:B-1----:R-:W-:Y:S01]  /*9b10*/  I2FP.F32.U32 R4, UR12 ;  /* 0x0000000c00047c45 */ /* 0x002fe20008201000 */
[----:B------:R-:W-:Y:S01]  /*9b20*/  ULDC UR11, c[0x0][0x658] ;  /* 0x00019600000b7ab9 */ /* 0x000fe20000000800 */
[----:B------:R-:W-:Y:S01]  /*9b30*/  ULDC UR16, c[0x0][0x648] ;  /* 0x0001920000107ab9 */ /* 0x000fe20000000800 */
[----:B------:R-:W-:Y:S02]  /*9b40*/  IMAD.X R2, RZ, RZ, ~R2, P1 ;  /* 0x000000ffff027224 */ /* 0x000fe400008e0e02 */
[----:B------:R-:W-:Y:S01]  /*9b50*/  FMUL R6, R4, UR14 ;  /* 0x0000000e04067c20 */ /* 0x000fe20008400000 */
[----:B------:R-:W-:Y:S01]  /*9b60*/  ULDC.64 UR14, c[0x0][0x640] ;  /* 0x00019000000e7ab9 */ /* 0x000fe20000000a00 */
[----:B------:R-:W-:Y:S01]  /*9b70*/  IMAD R4, R2, UR8, RZ ;  /* 0x0000000802047c24 */ /* 0x000fe2000f8e02ff */
[----:B------:R-:W-:Y:S01]  /*9b80*/  ISETP.NE.U32.AND P1, PT, RZ, UR14, PT ;  /* 0x0000000eff007c0c */ /* 0x000fe2000bf25070 */
[C---:B------:R-:W-:Y:S01]  /*9b90*/  IMAD.WIDE.U32 R2, R5.reuse, UR8, R16 ;  /* 0x0000000805027c25 */ /* 0x040fe2000f8e0010 */
[----:B0-----:R-:W-:Y:S01]  /*9ba0*/  R2UR UR8, R10 ;  /* 0x000000000a0872ca */ /* 0x001fe200000e0000 */
[----:B------:R-:W0:Y:S01]  /*9bb0*/  F2I.U32.TRUNC.NTZ R6, R6 ;  /* 0x0000000600067305 */ /* 0x000e22000020f000 */
[----:B------:R-:W-:Y:S01]  /*9bc0*/  ISETP.NE.AND.EX P1, PT, RZ, UR15, PT, P1 ;  /* 0x0000000fff007c0c */ /* 0x000fe2000bf25310 */
[----:B------:R-:W-:Y:S01]  /*9bd0*/  IMAD R5, R5, UR9, R4 ;  /* 0x0000000905057c24 */ /* 0x000fe2000f8e0204 */
[----:B------:R-:W-:-:S03]  /*9be0*/  ULDC UR9, c[0x0][0x618] ;  /* 0x0001860000097ab9 */ /* 0x000fc60000000800 */
[----:B------:R-:W-:-:S05]  /*9bf0*/  IMAD.IADD R3, R3, 0x1, R5 ;  /* 0x0000000103037824 */ /* 0x000fca00078e0205 */
[--C-:B------:R-:W-:Y:S02]  /*9c00*/  SHF.R.U64 R10, R2, UR9, R3.reuse ;  /* 0x00000009020a7c19 */ /* 0x100fe40008001203 */
[----:B------:R-:W-:Y:S01]  /*9c10*/  SHF.R.U32.HI R3, RZ, UR9, R3 ;  /* 0x00000009ff037c19 */ /* 0x000fe20008011603 */
[----:B------:R-:W-:Y:S01]  /*9c20*/  ULDC UR9, c[0x0][0x608] ;  /* 0x0001820000097ab9 */ /* 0x000fe20000000800 */
[----:B0-----:R-:W-:Y:S02]  /*9c30*/  R2UR UR10, R6 ;  /* 0x00000000060a72ca */ /* 0x001fe400000e0000 */
[--C-:B------:R-:W-:Y:S02]  /*9c40*/  SHF.R.U64 R12, R10, UR9, R3.reuse ;  /* 0x000000090a0c7c19 */ /* 0x100fe40008001203 */
[----:B------:R-:W-:Y:S01]  /*9c50*/  SHF.R.U32.HI R3, RZ, UR9, R3 ;  /* 0x00000009ff037c19 */ /* 0x000fe20008011603 */
[----:B------:R-:W-:-:S03]  /*9c60*/  UIADD3 UR9, -UR8, URZ, URZ ;  /* 0x0000003f08097290 */ /* 0x000fc6000fffe13f */
[--C-:B------:R-:W-:Y:S01]  /*9c70*/  SHF.R.U64 R13, R12, UR11, R3.reuse ;  /* 0x0000000b0c0d7c19 */ /* 0x100fe20008001203 */
[----:B------:R-:W-:Y:S01]  /*9c80*/  ULDC UR8, c[0x0][0x144] ;  /* 0x0000510000087ab9 */ /* 0x000fe20000000800 */
[----:B------:R-:W-:-:S03]  /*9c90*/  SHF.R.U32.HI R3, RZ, UR11, R3 ;  /* 0x0000000bff037c19 */ /* 0x000fc60008011603 */
[----:B------:R-:W-:Y:S01]  /*9ca0*/  IMAD.MOV.U32 R2, RZ, RZ, R13 ;  /* 0x000000ffff027224 */ /* 0x000fe200078e000d */
[----:B------:R-:W-:Y:S06]  /*9cb0*/  @!P1 BRA `(.L_x_301) ;  /* 0x0000000000289947 */ /* 0x000fec0003800000 */
        /* <DEDUP_REMOVED lines=10> */
.L_x_301:
[----:B------:R-:W-:Y:S01]  /*9d60*/  UISETP.NE.AND UP0, UPT, UR40, URZ, UPT ;  /* 0x0000003f2800728c */ /* 0x000fe2000bf05270 */
[----:B------:R-:W-:Y:S01]  /*9d70*/  SHF.R.U64 R3, R2, UR16, R3 ;  /* 0x0000001002037c19 */ /* 0x000fe20008001203 */
[----:B------:R-:W-:Y:S01]  /*9d80*/  UIADD3 UR10, -UR10, URZ, URZ ;  /* 0x0000003f0a0a7290 */ /* 0x000fe2000fffe13f */
[----:B------:R-:W-:Y:S01]  /*9d90*/  LOP3.LUT R2, R12, UR6, RZ, 0xc0, !PT ;  /* 0x000000060c027c12 */ /* 0x000fe2000f8ec0ff */
[----:B------:R-:W-:Y:S01]  /*9da0*/  UIMAD UR7, UR8, UR9, UR7 ;  /* 0x00000009080772a4 */ /* 0x000fe2000f8e0207 */
[----:B------:R-:W-:Y:S01]  /*9db0*/  LOP3.LUT R5, R10, UR4, RZ, 0xc0, !PT ;  /* 0x000000040a057c12 */ /* 0x000fe2000f8ec0ff */
[----:B------:R-:W-:Y:S01]  /*9dc0*/  IMAD.MOV R4, RZ, RZ, -R3 ;  /* 0x000000ffff047224 */ /* 0x000fe200078e0a03 */
[----:B------:R-:W-:Y:S01]  /*9dd0*/  ULDC UR8, c[0x0][0x148] ;  /* 0x0000520000087ab9 */ /* 0x000fe20000000800 */
[----:B------:R-:W-:Y:S01]  /*9de0*/  IMAD R18, R3, UR5, R2 ;  /* 0x0000000503127c24 */ /* 0x000fe2000f8e0202 */
[----:B------:R-:W-:Y:S01]  /*9df0*/  PLOP3.LUT P1, PT, PT, PT, UP0, 0x80, 0x0 ;  /* 0x000000000000781c */ /* 0x000fe20003f2f008 */
[----:B------:R-:W-:Y:S01]  /*9e00*/  IMAD.MOV.U32 R3, RZ, RZ, 0x1 ;  /* 0x00000001ff037424 */ /* 0x000fe200078e00ff */
[----:B------:R-:W-:-:S03]  /*9e10*/  @UP0 UIMAD UR7, UR8, UR10, UR12 ;  /* 0x0000000a080702a4 */ /* 0x000fc6000f8e020c */
[----:B------:R-:W-:Y:S02]  /*9e20*/  ULDC UR8, c[0x0][0x638] ;  /* 0x00018e0000087ab9 */ /* 0x000fe40000000800 */
[----:B------:R-:W-:Y:S02]  /*9e30*/  IMAD R2, R4, UR8, R13 ;  /* 0x0000000804027c24 */ /* 0x000fe4000f8e020d */
[----:B--2---:R-:W-:Y:S01]  /*9e40*/  IMAD R18, R18, R15, UR7 ;  /* 0x0000000712127e24 */ /* 0x004fe2000f8e020f */
[----:B------:R-:W-:Y:S02]  /*9e50*/  ULDC UR7, c[0x0][0x600] ;  /* 0x0001800000077ab9 */ /* 0x000fe40000000800 */
[----:B------:R-:W-:-:S05]  /*9e60*/  IMAD R5, R2, UR7, R5 ;  /* 0x0000000702057c24 */ /* 0x000fca000f8e0205 */
[----:B------:R-:W-:Y:S02]  /*9e70*/  SEL R2, R5, R18, !P1 ;  /* 0x0000001205027207 */ /* 0x000fe40004800000 */
[----:B------:R-:W-:-:S07]  /*9e80*/  SEL R18, R18, R5, !P1 ;  /* 0x0000000512127207 */ /* 0x000fce0004800000 */
.L_x_299:
[----:B------:R-:W-:Y:S05]  /*9e90*/  BSYNC B1 ;  /* 0x0000000000017941 */ /* 0x000fea0003800000 */
.L_x_298:
[----:B------:R-:W-:-:S13]  /*9ea0*/  LOP3.LUT P1, RZ, R3, 0xff, RZ, 0xc0, !PT ;  /* 0x000000ff03ff7812 */ /* 0x000fda000782c0ff */
[----:B------:R-:W-:Y:S05]  /*9eb0*/  @P1 BRA `(.L_x_302) ;  /* 0xfffffff400081947 */ /* 0x000fea000383ffff */
[----:B------:R-:W-:Y:S05]  /*9ec0*/  BSYNC B0 ;  /* 0x0000000000007941 */ /* 0x000fea0003800000 */
.L_x_290:
[----:B------:R-:W-:-:S03]  /*9ed0*/  UMOV UR7, 0xffffffff ;  /* 0xffffffff00077882 */ /* 0x000fc60000000000 */
[----:B------:R-:W-:Y:S05]  /*9ee0*/  BRA.DIV UR7, `(.L_x_303) ;  /* 0x0000000607447947 */ /* 0x000fea000b800000 */
[----:B------:R-:W-:-:S13]  /*9ef0*/  ELECT P6, URZ, PT ;  /* 0x00000000003f782f */ /* 0x000fda00038c0000 */
.L_x_319:
[----:B------:R-:W-:Y:S04]  /*9f00*/  BSSY B0, `(.L_x_304) ;  /* 0x000002c000007945 */ /* 0x000fe80003800000 */
[----:B------:R-:W-:Y:S05]  /*9f10*/  @!P6 BRA `(.L_x_305) ;  /* 0x0000000000a8e947 */ /* 0x000fea0003800000 */
[----:B------:R-:W-:-:S04]  /*9f20*/  ULOP3.LUT UR7, UR42, 0x2, URZ, 0xfc, !UPT ;  /* 0x000000022a077892 */ /* 0x000fc8000f8efc3f */
[----:B------:R-:W-:-:S06]  /*9f30*/  UISETP.NE.AND UP0, UPT, UR7, 0x3, UPT ;  /* 0x000000030700788c */ /* 0x000fcc000bf05270 */
[----:B------:R-:W-:-:S13]  /*9f40*/  PLOP3.LUT P0, PT, PT, PT, UP0, 0x80, 0x0 ;  /* 0x000000000000781c */ /* 0x000fda0003f0f008 */
[----:B------:R-:W-:Y:S05]  /*9f50*/  @!P0 BRA `(.L_x_306) ;  /* 0x0000000000048947 */ /* 0x000fea0003800000 */
[----:B------:R-:W-:Y:S01]  /*9f60*/  BPT.TRAP 0x1 ;  /* 0x000000040000795c */ /* 0x000fe20000300000 */
.L_x_306:
[----:B------:R-:W0:Y:S01]  /*9f70*/  S2R R3, SR_CgaCtaId ;  /* 0x0000000000037919 */ /* 0x000e220000008800 */
[----:B------:R-:W-:-:S04]  /*9f80*/  MOV R2, 0x400 ;  /* 0x0000040000027802 */ /* 0x000fc80000000f00 */
[----:B0-----:R-:W-:Y:S02]  /*9f90*/  LEA R3, R3, R2, 0x18 ;  /* 0x0000000203037211 */ /* 0x001fe400078ec0ff */
[----:B------:R-:W-:-:S03]  /*9fa0*/  SHF.L.U32 R2, R8, 0x1f, RZ ;  /* 0x0000001f08027819 */ /* 0x000fc600000006ff */
[----:B------:R-:W-:-:S04]  /*9fb0*/  VIADD R3, R3, 0x20 ;  /* 0x0000002003037836 */ /* 0x000fc80000000000 */
[C---:B------:R-:W-:Y:S02]  /*9fc0*/  IMAD R7, R0.reuse, 0x8, R3 ;  /* 0x0000000800077824 */ /* 0x040fe400078e0203 */
[----:B------:R-:W-:Y:S02]  /*9fd0*/  VIADD R0, R0, 0x1 ;  /* 0x0000000100007836 */ /* 0x000fe40000000000 */
[----:B------:R-:W0:Y:S03]  /*9fe0*/  SYNCS.PHASECHK.TRANS64.TRYWAIT P0, [R7+URZ], R2 ;  /* 0x00000002070075a7 */ /* 0x000e26000800017f */
[----:B------:R-:W-:-:S04]  /*9ff0*/  ISETP.NE.AND P1, PT, R0, 0x4, PT ;  /* 0x000000040000780c */ /* 0x000fc80003f25270 */
[----:B------:R-:W-:Y:S02]  /*a000*/  SEL R5, RZ, 0x1, P1 ;  /* 0x00000001ff057807 */ /* 0x000fe40000800000 */
[----:B------:R-:W-:Y:S02]  /*a010*/  SEL R0, R0, RZ, P1 ;  /* 0x000000ff00007207 */ /* 0x000fe40000800000 */
[----:B------:R-:W-:-:S03]  /*a020*/  LOP3.LUT R5, R8, R5, RZ, 0x3c, !PT ;  /* 0x0000000508057212 */ /* 0x000fc600078e3cff */
[----:B------:R-:W-:Y:S01]  /*a030*/  IMAD R9, R0, 0x8, R3 ;  /* 0x0000000800097824 */ /* 0x000fe200078e0203 */
[----:B------:R-:W-:Y:S01]  /*a040*/  SHF.L.U32 R4, R5, 0x1f, RZ ;  /* 0x0000001f05047819 */ /* 0x000fe200000006ff */
[----:B0-----:R-:W-:Y:S06]  /*a050*/  @!P0 BRA `(.L_x_307) ;  /* 0x0000000400088947 */ /* 0x001fec0003800000 */
.L_x_320:
[----:B------:R-:W1:Y:S01]  /*a060*/  SYNCS.PHASECHK.TRANS64.TRYWAIT P0, [R9+URZ], R4 ;  /* 0x00000004090075a7 */ /* 0x000e62000800017f */
[----:B------:R-:W-:-:S05]  /*a070*/  VIADD R0, R0, 0x1 ;  /* 0x0000000100007836 */ /* 0x000fca0000000000 */
[----:B------:R-:W-:-:S04]  /*a080*/  ISETP.NE.AND P1, PT, R0, 0x4, PT ;  /* 0x000000040000780c */ /* 0x000fc80003f25270 */
[----:B0-----:R-:W-:Y:S02]  /*a090*/  SEL R2, RZ, 0x1, P1 ;  /* 0x00000001ff027807 */ /* 0x001fe40000800000 */
[----:B------:R-:W-:Y:S02]  /*a0a0*/  SEL R0, R0, RZ, P1 ;  /* 0x000000ff00007207 */ /* 0x000fe40000800000 */
[----:B------:R-:W-:-:S03]  /*a0b0*/  LOP3.LUT R7, R5, R2, RZ, 0x3c, !PT ;  /* 0x0000000205077212 */ /* 0x000fc600078e3cff */
[----:B------:R-:W-:Y:S01]  /*a0c0*/  IMAD R6, R0, 0x8, R3 ;  /* 0x0000000800067824 */ /* 0x000fe200078e0203 */
[----:B------:R-:W-:Y:S01]  /*a0d0*/  SHF.L.U32 R5, R7, 0x1f, RZ ;  /* 0x0000001f07057819 */ /* 0x000fe200000006ff */
[----:B-1----:R-:W-:Y:S06]  /*a0e0*/  @!P0 BRA `(.L_x_308) ;  /* 0x0000000000f88947 */ /* 0x002fec0003800000 */
.L_x_321:
[----:B------:R-:W1:Y:S01]  /*a0f0*/  SYNCS.PHASECHK.TRANS64.TRYWAIT P0, [R6+URZ], R5 ;  /* 0x00000005060075a7 */ /* 0x000e62000800017f */
[----:B------:R-:W-:-:S05]  /*a100*/  VIADD R0, R0, 0x1 ;  /* 0x0000000100007836 */ /* 0x000fca0000000000 */
[----:B------:R-:W-:-:S04]  /*a110*/  ISETP.NE.AND P1, PT, R0, 0x4, PT ;  /* 0x000000040000780c */ /* 0x000fc80003f25270 */
[----:B------:R-:W-:Y:S02]  /*a120*/  SEL R2, RZ, 0x1, P1 ;  /* 0x00000001ff027807 */ /* 0x000fe40000800000 */
[----:B------:R-:W-:Y:S02]  /*a130*/  SEL R0, R0, RZ, P1 ;  /* 0x000000ff00007207 */ /* 0x000fe40000800000 */
[----:B------:R-:W-:Y:S01]  /*a140*/  LOP3.LUT R2, R7, R2, RZ, 0x3c, !PT ;  /* 0x0000000207027212 */ /* 0x000fe200078e3cff */
[----:B-1----:R-:W-:Y:S06]  /*a150*/  @!P0 BRA `(.L_x_309) ;  /* 0x0000000000f08947 */ /* 0x002fec0003800000 */
.L_x_322:
[----:B------:R-:W-:Y:S01]  /*a160*/  IMAD R3, R0, 0x8, R3 ;  /* 0x0000000800037824 */ /* 0x000fe200078e0203 */
[----:B------:R-:W-:-:S07]  /*a170*/  SHF.L.U32 R0, R2, 0x1f, RZ ;  /* 0x0000001f02007819 */ /* 0x000fce00000006ff */
.L_x_310:
[----:B--2---:R2:W3:Y:S02]  /*a180*/  SYNCS.PHASECHK.TRANS64.TRYWAIT P0, [R3+URZ], R0 ;  /* 0x00000000030075a7 */ /* 0x0044e4000800017f */
[----:B---3--:R-:W-:Y:S05]  /*a190*/  @!P0 NANOSLEEP.SYNCS 0x989680 ;  /* 0x009896800000895d */ /* 0x008fea0003900000 */
[----:B------:R-:W3:Y:S02]  /*a1a0*/  @!P0 SYNCS.PHASECHK.TRANS64 P0, [R3+URZ], R0 ;  /* 0x00000000030085a7 */ /* 0x000ee4000800007f */
[----:B---3--:R-:W-:Y:S05]  /*a1b0*/  @!P0 BRA `(.L_x_310) ;  /* 0xfffffffc00f08947 */ /* 0x008fea000383ffff */
.L_x_305:
[----:B------:R-:W-:Y:S05]  /*a1c0*/  BSYNC B0 ;  /* 0x0000000000007941 */ /* 0x000fea0003800000 */
.L_x_304:
[----:B------:R-:W-:Y:S05]  /*a1d0*/  EXIT ;  /* 0x000000000000794d */ /* 0x000fea0003800000 */
.L_x_14:
[----:B0-----:R0:W1:Y:S02]  /*a1e0*/  SYNCS.PHASECHK.TRANS64.TRYWAIT P0, [R157+URZ], R0 ;  /* 0x000000009d0075a7 */ /* 0x001064000800017f */
[----:B-1----:R-:W-:Y:S05]  /*a1f0*/  @!P0 NANOSLEEP.SYNCS 0x989680 ;  /* 0x009896800000895d */ /* 0x002fea0003900000 */
[----:B------:R-:W1:Y:S02]  /*a200*/  @!P0 SYNCS.PHASECHK.TRANS64 P0, [R157+URZ], R0 ;  /* 0x000000009d0085a7 */ /* 0x000e64000800007f */
[----:B-1----:R-:W-:Y:S05]  /*a210*/  @!P0 BRA `(.L_x_14) ;  /* 0xfffffffc00f08947 */ /* 0x002fea000383ffff */
[----:B------:R-:W-:Y:S05]  /*a220*/  BRA `(.L_x_311) ;  /* 0xffffff7000dc7947 */ /* 0x000fea000383ffff */
.L_x_19:
[----:B-1----:R1:W2:Y:S02]  /*a230*/  SYNCS.PHASECHK.TRANS64.TRYWAIT P1, [R3+URZ], R0 ;  /* 0x00000000030075a7 */ /* 0x0022a4000802017f */
[----:B--2---:R-:W-:Y:S05]  /*a240*/  @!P1 NANOSLEEP.SYNCS 0x989680 ;  /* 0x009896800000995d */ /* 0x004fea0003900000 */
[----:B------:R-:W2:Y:S02]  /*a250*/  @!P1 SYNCS.PHASECHK.TRANS64 P1, [R3+URZ], R0 ;  /* 0x00000000030095a7 */ /* 0x000ea4000802007f */
[----:B--2---:R-:W-:Y:S05]  /*a260*/  @!P1 BRA `(.L_x_19) ;  /* 0xfffffffc00f09947 */ /* 0x004fea000383ffff */
[----:B------:R-:W-:Y:S05]  /*a270*/  BRA `(.L_x_18) ;  /* 0xffffff74004c7947 */ /* 0x000fea000383ffff */
.L_x_24:
[----:B-1----:R-:W-:-:S04]  /*a280*/  IMAD.U32 R4, RZ, RZ, UR4 ;  /* 0x00000004ff047e24 */ /* 0x002fc8000f8e00ff */
[----:B------:R1:W2:Y:S03]  /*a290*/  SYNCS.PHASECHK.TRANS64.TRYWAIT P1, [R4+URZ], R3 ;  /* 0x00000003040075a7 */ /* 0x0002a6000802017f */
[----:B--2---:R-:W-:Y:S05]  /*a2a0*/  @!P1 NANOSLEEP.SYNCS 0x989680 ;  /* 0x009896800000995d */ /* 0x004fea0003900000 */
[----:B------:R-:W2:Y:S02]  /*a2b0*/  @!P1 SYNCS.PHASECHK.TRANS64 P1, [R4+URZ], R3 ;  /* 0x00000003040095a7 */ /* 0x000ea4000802007f */
[----:B--2---:R-:W-:Y:S05]  /*a2c0*/  @!P1 BRA `(.L_x_24) ;  /* 0xfffffffc00ec9947 */ /* 0x004fea000383ffff */
[----:B------:R-:W-:Y:S05]  /*a2d0*/  BRA `(.L_x_23) ;  /* 0xffffff7800a87947 */ /* 0x000fea000383ffff */
.L_x_30:
[----:B0-----:R0:W1:Y:S02]  /*a2e0*/  SYNCS.PHASECHK.TRANS64.TRYWAIT P0, [R157+URZ+0x10], R0 ;  /* 0x000010009d0075a7 */ /* 0x001064000800017f */
[----:B-1----:R-:W-:Y:S05]  /*a2f0*/  @!P0 NANOSLEEP.SYNCS 0x989680 ;  /* 0x009896800000895d */ /* 0x002fea0003900000 */
[----:B------:R-:W1:Y:S02]  /*a300*/  @!P0 SYNCS.PHASECHK.TRANS64 P0, [R157+URZ+0x10], R0 ;  /* 0x000010009d0085a7 */ /* 0x000e64000800007f */
[----:B-1----:R-:W-:Y:S05]  /*a310*/  @!P0 BRA `(.L_x_30) ;  /* 0xfffffffc00f08947 */ /* 0x002fea000383ffff */
[----:B------:R-:W-:Y:S05]  /*a320*/  BRA `(.L_x_312) ;  /* 0xffffff8000707947 */ /* 0x000fea000383ffff */
.L_x_291:
[----:B------:R-:W-:Y:S01]  /*a330*/  BSSY B1, `(.L_x_313) ;  /* 0x0000006000017945 */ /* 0x000fe20003800000 */
[----:B------:R-:W-:-:S07]  /*a340*/  IMAD.MOV.U32 R15, RZ, RZ, -0x1 ;  /* 0xffffffffff0f7424 */ /* 0x000fce00078e00ff */
[----:B------:R-:W-:Y:S05]  /*a350*/  WARPSYNC.COLLECTIVE R15, `(.L_x_314) ;  /* 0x000000000f0c7348 */ /* 0x000fea0003c00000 */
[----:B------:R-:W-:Y:S02]  /*a360*/  ELECT P6, UR62, PT ;  /* 0x00000000003e782f */ /* 0x000fe400038c0000 */
[----:B------:R-:W-:Y:S01]  /*a370*/  MOV R14, UR62 ;  /* 0x0000003e000e7c02 */ /* 0x000fe20008000f00 */
[----:B------:R-:W-:Y:S10]  /*a380*/  ENDCOLLECTIVE ;  /* 0x000000000000791b */ /* 0x000ff40003800000 */
.L_x_314:
[----:B------:R-:W-:Y:S05]  /*a390*/  BSYNC B1 ;  /* 0x0000000000017941 */ /* 0x000fea0003800000 */
.L_x_313:
[----:B------:R-:W-:Y:S05]  /*a3a0*/  BRA `(.L_x_315) ;  /* 0xffffffec00d87947 */ /* 0x000fea000383ffff */
.L_x_294:
[----:B-1----:R1:W2:Y:S02]  /*a3b0*/  SYNCS.PHASECHK.TRANS64.TRYWAIT P1, [R7+URZ+0x20], R4 ;  /* 0x00002004070075a7 */ /* 0x0022a4000802017f */
[----:B--2---:R-:W-:Y:S05]  /*a3c0*/  @!P1 NANOSLEEP.SYNCS 0x989680 ;  /* 0x009896800000995d */ /* 0x004fea0003900000 */
[----:B------:R-:W2:Y:S02]  /*a3d0*/  @!P1 SYNCS.PHASECHK.TRANS64 P1, [R7+URZ+0x20], R4 ;  /* 0x00002004070095a7 */ /* 0x000ea4000802007f */
[----:B--2---:R-:W-:Y:S05]  /*a3e0*/  @!P1 BRA `(.L_x_294) ;  /* 0xfffffffc00f09947 */ /* 0x004fea000383ffff */
[----:B------:R-:W-:Y:S05]  /*a3f0*/  BRA `(.L_x_316) ;  /* 0xfffffff0000c7947 */ /* 0x000fea000383ffff */
.L_x_303:
[----:B------:R-:W-:Y:S01]  /*a400*/  BSSY B0, `(.L_x_317) ;  /* 0x0000006000007945 */ /* 0x000fe20003800000 */
[----:B------:R-:W-:-:S07]  /*a410*/  IMAD.MOV.U32 R15, RZ, RZ, -0x1 ;  /* 0xffffffffff0f7424 */ /* 0x000fce00078e00ff */
[----:B------:R-:W-:Y:S05]  /*a420*/  WARPSYNC.COLLECTIVE R15, `(.L_x_318) ;  /* 0x000000000f0c7348 */ /* 0x000fea0003c00000 */
[----:B------:R-:W-:Y:S02]  /*a430*/  ELECT P6, UR62, PT ;  /* 0x00000000003e782f */ /* 0x000fe400038c0000 */
[----:B------:R-:W-:Y:S01]  /*a440*/  MOV R14, UR62 ;  /* 0x0000003e000e7c02 */ /* 0x000fe20008000f00 */
[----:B------:R-:W-:Y:S10]  /*a450*/  ENDCOLLECTIVE ;  /* 0x000000000000791b */ /* 0x000ff40003800000 */
.L_x_318:
[----:B------:R-:W-:Y:S05]  /*a460*/  BSYNC B0 ;  /* 0x0000000000007941 */ /* 0x000fea0003800000 */
.L_x_317:
[----:B------:R-:W-:Y:S05]  /*a470*/  BRA `(.L_x_319) ;  /* 0xfffffff800a07947 */ /* 0x000fea000383ffff */
.L_x_307:
[----:B0-----:R0:W1:Y:S02]  /*a480*/  SYNCS.PHASECHK.TRANS64.TRYWAIT P0, [R7+URZ], R2 ;  /* 0x00000002070075a7 */ /* 0x001064000800017f */
[----:B-1----:R-:W-:Y:S05]  /*a490*/  @!P0 NANOSLEEP.SYNCS 0x989680 ;  /* 0x009896800000895d */ /* 0x002fea0003900000 */
[----:B------:R-:W1:Y:S02]  /*a4a0*/  @!P0 SYNCS.PHASECHK.TRANS64 P0, [R7+URZ], R2 ;  /* 0x00000002070085a7 */ /* 0x000e64000800007f */
[----:B-1----:R-:W-:Y:S05]  /*a4b0*/  @!P0 BRA `(.L_x_307) ;  /* 0xfffffffc00f08947 */ /* 0x002fea000383ffff */
[----:B------:R-:W-:Y:S05]  /*a4c0*/  BRA `(.L_x_320) ;  /* 0xfffffff800e47947 */ /* 0x000fea000383ffff */
.L_x_308:
[----:B0-----:R0:W1:Y:S02]  /*a4d0*/  SYNCS.PHASECHK.TRANS64.TRYWAIT P0, [R9+URZ], R4 ;  /* 0x00000004090075a7 */ /* 0x001064000800017f */
[----:B-1----:R-:W-:Y:S05]  /*a4e0*/  @!P0 NANOSLEEP.SYNCS 0x989680 ;  /* 0x009896800000895d */ /* 0x002fea0003900000 */
[----:B------:R-:W1:Y:S02]  /*a4f0*/  @!P0 SYNCS.PHASECHK.TRANS64 P0, [R9+URZ], R4 ;  /* 0x00000004090085a7 */ /* 0x000e64000800007f */
[----:B-1----:R-:W-:Y:S05]  /*a500*/  @!P0 BRA `(.L_x_308) ;  /* 0xfffffffc00f08947 */ /* 0x002fea000383ffff */
[----:B------:R-:W-:Y:S05]  /*a510*/  BRA `(.L_x_321) ;  /* 0xfffffff800f47947 */ /* 0x000fea000383ffff */
.L_x_309:
[----:B-1----:R1:W2:Y:S02]  /*a520*/  SYNCS.PHASECHK.TRANS64.TRYWAIT P0, [R6+URZ], R5 ;  /* 0x00000005060075a7 */ /* 0x0022a4000800017f */
[----:B--2---:R-:W-:Y:S05]  /*a530*/  @!P0 NANOSLEEP.SYNCS 0x989680 ;  /* 0x009896800000895d */ /* 0x004fea0003900000 */
[----:B------:R-:W2:Y:S02]  /*a540*/  @!P0 SYNCS.PHASECHK.TRANS64 P0, [R6+URZ], R5 ;  /* 0x00000005060085a7 */ /* 0x000ea4000800007f */
[----:B--2---:R-:W-:Y:S05]  /*a550*/  @!P0 BRA `(.L_x_309) ;  /* 0xfffffffc00f08947 */ /* 0x004fea000383ffff */
[----:B------:R-:W-:Y:S05]  /*a560*/  BRA `(.L_x_322) ;  /* 0xfffffff800fc7947 */ /* 0x000fea000383ffff */
.L_x_323:
[----:B------:R-:W-:-:S00]  /*a570*/  BRA `(.L_x_323) ;  /* 0xfffffffc00fc7947 */ /* 0x000fc0000383ffff */
[----:B------:R-:W-:-:S00]  /*a580*/  NOP ;  /* 0x0000000000007918 */ /* 0x000fc00000000000 */
[----:B------:R-:W-:-:S00]  /*a590*/  NOP ;  /* 0x0000000000007918 */ /* 0x000fc00000000000 */
[----:B------:R-:W-:-:S00]  /*a5a0*/  NOP ;  /* 0x0000000000007918 */ /* 0x000fc00000000000 */
[----:B------:R-:W-:-:S00]  /*a5b0*/  NOP ;  /* 0x0000000000007918 */ /* 0x000fc00000000000 */
[----:B------:R-:W-:-:S00]  /*a5c0*/  NOP ;  /* 0x0000000000007918 */ /* 0x000fc00000000000 */
[----:B------:R-:W-:-:S00]  /*a5d0*/  NOP ;  /* 0x0000000000007918 */ /* 0x000fc00000000000 */
[----:B------:R-:W-:-:S00]  /*a5e0*/  NOP ;  /* 0x0000000000007918 */ /* 0x000fc00000000000 */
[----:B------:R-:W-:-:S00]  /*a5f0*/  NOP ;  /* 0x0000000000007918 */ /* 0x000fc00000000000 */
.L_x_324:


//--------------------- .nv.global.init           --------------------------
	.section	.nv.global.init,"aw",@progbits
.nv.global.init:
	.type		$str$22,@object
	.size		$str$22,($str$23 - $str$22)
$str$22:
        /*0000*/ 	.byte	0x6b, 0x5f, 0x74, 0x69, 0x6c, 0x65, 0x5f, 0x63, 0x6f, 0x75, 0x6e, 0x74, 0x20, 0x3e, 0x3d, 0x20
        /*0010*/ 	.byte	0x31, 0x00
	.type		$str$23,@object
	.size		$str$23,(__unnamed_1 - $str$23)
$str$23:
        /*0012*/ 	.byte	0x2f, 0x74, 0x6d, 0x70, 0x2f, 0x63, 0x75, 0x74, 0x6c, 0x61, 0x73, 0x73, 0x5f, 0x73, 0x77, 0x65
        /*0022*/ 	.byte	0x65, 0x70, 0x5f, 0x73, 0x72, 0x63, 0x2f, 0x69, 0x6e, 0x63, 0x6c, 0x75, 0x64, 0x65, 0x2f, 0x63
        /*0032*/ 	.byte	0x75, 0x74, 0x6c, 0x61, 0x73, 0x73, 0x2f, 0x67, 0x65, 0x6d, 0x6d, 0x2f, 0x63, 0x6f, 0x6c, 0x6c
        /*0042*/ 	.byte	0x65, 0x63, 0x74, 0x69, 0x76, 0x65, 0x2f, 0x73, 0x6d, 0x39, 0x30, 0x5f, 0x6d, 0x6d, 0x61, 0x5f
        /*0052*/ 	.byte	0x74, 0x6d, 0x61, 0x5f, 0x67, 0x6d, 0x6d, 0x61, 0x5f, 0x73, 0x73, 0x5f, 0x77, 0x61, 0x72, 0x70
        /*0062*/ 	.byte	0x73, 0x70, 0x65, 0x63, 0x69, 0x61, 0x6c, 0x69, 0x7a, 0x65, 0x64, 0x2e, 0x68, 0x70, 0x70, 0x00
	.type		__unnamed_1,@object
	.size		__unnamed_1,(.L_0 - __unnamed_1)
__unnamed_1:
        /*0072*/ 	.byte	0x76, 0x6f, 0x69, 0x64, 0x20, 0x63, 0x75, 0x74, 0x6c, 0x61, 0x73, 0x73, 0x3a, 0x3a, 0x67, 0x65
        /* <DEDUP_REMOVED lines=175> */
.L_0:


//--------------------- .nv.shared._ZN7cutlass13device_kernelINS_4gemm6kernel13GemmUniversalIN4cute5tupleIJiiiiEEENS1_10collective13CollectiveMmaINS1_34MainloopSm90TmaGmmaWarpSpecializedILi4ENS5_IJNS4_1CILi1EEESB_SB_EEENS1_32KernelTmaWarpSpecializedPingpongEEENS5_IJNSA_ILi64EEENSA_ILi256EEESF_EEEfNS5_IJlSB_lEEEfSI_NS4_8TiledMMAINS4_8MMA_AtomIJNS4_4SM904GMMA30MMA_64x256x8_F32TF32TF32_SS_TNILNSM_7ScaleInE1ELSO_1EEEEEENS4_6LayoutISC_NS5_IJNSA_ILi0EEESS_SS_EEEEENS5_IJNS4_10UnderscoreESV_SV_EEEEENS4_13SM90_TMA_LOADENS4_14ComposedLayoutINS4_7SwizzleILi3ELi4ELi3EEENS4_18smem_ptr_flag_bitsILi32EEENSR_INS5_IJNSA_ILi8EEENSA_ILi32EEEEEENS5_IJS15_SB_EEEEEEEvNS4_8identityESY_S19_vS1A_EENS_8epilogue10collective6detail29Sm90TmaWarpSpecializedAdapterINS1D_15DefaultEpilogueIfSI_SI_NS1C_6thread17LinearCombinationIfLi1EffLNS1H_9ScaleType4KindE0ELNS_15FloatRoundStyleE2EfEENS1_15EpilogueDefaultEEEEEvvEEEEvNT_6ParamsE --------------------------
	.section	.nv.shared._ZN7cutlass13device_kernelINS_4gemm6kernel13GemmUniversalIN4cute5tupleIJiiiiEEENS1_10collective13CollectiveMmaINS1_34MainloopSm90TmaGmmaWarpSpecializedILi4ENS5_IJNS4_1CILi1EEESB_SB_EEENS1_32KernelTmaWarpSpecializedPingpongEEENS5_IJNSA_ILi64EEENSA_ILi256EEESF_EEEfNS5_IJlSB_lEEEfSI_NS4_8TiledMMAINS4_8MMA_AtomIJNS4_4SM904GMMA30MMA_64x256x8_F32TF32TF32_SS_TNILNSM_7ScaleInE1ELSO_1EEEEEENS4_6LayoutISC_NS5_IJNSA_ILi0EEESS_SS_EEEEENS5_IJNS4_10UnderscoreESV_SV_EEEEENS4_13SM90_TMA_LOADENS4_14ComposedLayoutINS4_7SwizzleILi3ELi4ELi3EEENS4_18smem_ptr_flag_bitsILi32EEENSR_INS5_IJNSA_ILi8EEENSA_ILi32EEEEEENS5_IJS15_SB_EEEEEEEvNS4_8identityESY_S19_vS1A_EENS_8epilogue10collective6detail29Sm90TmaWarpSpecializedAdapterINS1D_15DefaultEpilogueIfSI_SI_NS1C_6thread17LinearCombinationIfLi1EffLNS1H_9ScaleType4KindE0ELNS_15FloatRoundStyleE2EfEENS1_15EpilogueDefaultEEEEEvvEEEEvNT_6ParamsE,"aw",@nobits
	.sectionflags	@""
	.align	16
	.zero		1024


//--------------------- .nv.shared.reserved.0     --------------------------
	.section	.nv.shared.reserved.0,"aw",@nobits
	.weak		__nv_reservedSMEM_offset_0_alias
	.size		__nv_reservedSMEM_offset_0_alias, 0, 0
	.other		__nv_reservedSMEM_offset_0_alias,@"STO_CUDA_RESERVED_SHARED STV_DEFAULT"
__nv_reservedSMEM_offset_0_alias:
	.zero		0


//--------------------- .nv.global                --------------------------
	.section	.nv.global,"aw",@nobits
.nv.global:
	.type		_ZN40_INTERNAL_b206d549_4_k_cu_750a6294_211884cute1_E,@object
	.size		_ZN40_INTERNAL_b206d549_4_k_cu_750a6294_211884cute1_E,(_ZN40_INTERNAL_b206d549_4_k_cu_750a6294_211884cuda3std3__45__cpo6cbeginE - _ZN40_INTERNAL_b206d549_4_k_cu_750a6294_211884cute1_E)
_ZN40_INTERNAL_b206d549_4_k_cu_750a6294_211884cute1_E:
	.zero		1
	.type		_ZN40_INTERNAL_b206d549_4_k_cu_750a6294_211884cuda3std3__45__cpo6cbeginE,@object
	.size		_ZN40_INTERNAL_b206d549_4_k_cu_750a6294_211884cuda3std3__45__cpo6cbeginE,(_ZN40_INTERNAL_b206d549_4_k_cu_750a6294_211884cuda3std3__48in_placeE - _ZN40_INTERNAL_b206d549_4_k_cu_750a6294_211884cuda3std3__45__cpo6cbeginE)
_ZN40_INTERNAL_b206d549_4_k_cu_750a6294_211884cuda3std3__45__cpo6cbeginE:
	.zero		1
	.type		_ZN40_INTERNAL_b206d549_4_k_cu_750a6294_211884cuda3std3__48in_placeE,@object
	.size		_ZN40_INTERNAL_b206d549_4_k_cu_750a6294_211884cuda3std3__48in_placeE,(_ZN40_INTERNAL_b206d549_4_k_cu_750a6294_211884cuda3std6ranges3__45__cpo9iter_moveE - _ZN40_INTERNAL_b206d549_4_k_cu_750a6294_211884cuda3std3__48in_placeE)
_ZN40_INTERNAL_b206d549_4_k_cu_750a6294_211884cuda3std3__48in_placeE:
	.zero		1
	.type		_ZN40_INTERNAL_b206d549_4_k_cu_750a6294_211884cuda3std6ranges3__45__cpo9iter_moveE,@object
	.size		_ZN40_INTERNAL_b206d549_4_k_cu_750a6294_211884cuda3std6ranges3__45__cpo9iter_moveE,(_ZN40_INTERNAL_b206d549_4_k_cu_750a6294_211884cuda3std3__45__cpo5beginE - _ZN40_INTERNAL_b206d549_4_k_cu_750a6294_211884cuda3std6ranges3__45__cpo9iter_moveE)
_ZN40_INTERNAL_b206d549_4_k_cu_750a6294_211884cuda3std6ranges3__45__cpo9iter_moveE:
	.zero		1
	.type		_ZN40_INTERNAL_b206d549_4_k_cu_750a6294_211884cuda3std3__45__cpo5beginE,@object
	.size		_ZN40_INTERNAL_b206d549_4_k_cu_750a6294_211884cuda3std3__45__cpo5beginE,(_ZN40_INTERNAL_b206d549_4_k_cu_750a6294_211884cuda3std3__442_GLOBAL__N__b206d549_4_k_cu_750a6294_211886ignoreE - _ZN40_INTERNAL_b206d549_4_k_cu_750a6294_211884cuda3std3__45__cpo5beginE)
_ZN40_INTERNAL_b206d549_4_k_cu_750a6294_211884cuda3std3__45__cpo5beginE:
	.zero		1
	.type		_ZN40_INTERNAL_b206d549_4_k_cu_750a6294_211884cuda3std3__442_GLOBAL__N__b206d549_4_k_cu_750a6294_211886ignoreE,@object
	.size		_ZN40_INTERNAL_b206d549_4_k_cu_750a6294_211884cuda3std3__442_GLOBAL__N__b206d549_4_k_cu_750a6294_211886ignoreE,(_ZN40_INTERNAL_b206d549_4_k_cu_750a6294_211884cute7productE - _ZN40_INTERNAL_b206d549_4_k_cu_750a6294_211884cuda3std3__442_GLOBAL__N__b206d549_4_k_cu_750a6294_211886ignoreE)
_ZN40_INTERNAL_b206d549_4_k_cu_750a6294_211884cuda3std3__442_GLOBAL__N__b206d549_4_k_cu_750a6294_211886ignoreE:
	.zero		1
	.type		_ZN40_INTERNAL_b206d549_4_k_cu_750a6294_211884cute7productE,@object
	.size		_ZN40_INTERNAL_b206d549_4_k_cu_750a6294_211884cute7productE,(_ZN40_INTERNAL_b206d549_4_k_cu_750a6294_211884cuda3std3__45__cpo3endE - _ZN40_INTERNAL_b206d549_4_k_cu_750a6294_211884cute7productE)
_ZN40_INTERNAL_b206d549_4_k_cu_750a6294_211884cute7productE:
	.zero		1
	.type		_ZN40_INTERNAL_b206d549_4_k_cu_750a6294_211884cuda3std3__45__cpo3endE,@object
	.size		_ZN40_INTERNAL_b206d549_4_k_cu_750a6294_211884cuda3std3__45__cpo3endE,(_ZN40_INTERNAL_b206d549_4_k_cu_750a6294_211884cuda3std3__419piecewise_constructE - _ZN40_INTERNAL_b206d549_4_k_cu_750a6294_211884cuda3std3__45__cpo3endE)
_ZN40_INTERNAL_b206d549_4_k_cu_750a6294_211884cuda3std3__45__cpo3endE:
	.zero		1
	.type		_ZN40_INTERNAL_b206d549_4_k_cu_750a6294_211884cuda3std3__419piecewise_constructE,@object
	.size		_ZN40_INTERNAL_b206d549_4_k_cu_750a6294_211884cuda3std3__419piecewise_constructE,(_ZN40_INTERNAL_b206d549_4_k_cu_750a6294_211884cuda3std3__45__cpo4cendE - _ZN40_INTERNAL_b206d549_4_k_cu_750a6294_211884cuda3std3__419piecewise_constructE)
_ZN40_INTERNAL_b206d549_4_k_cu_750a6294_211884cuda3std3__419piecewise_constructE:
	.zero		1
	.type		_ZN40_INTERNAL_b206d549_4_k_cu_750a6294_211884cuda3std3__45__cpo4cendE,@object
	.size		_ZN40_INTERNAL_b206d549_4_k_cu_750a6294_211884cuda3std3__45__cpo4cendE,(_ZN40_INTERNAL_b206d549_4_k_cu_750a6294_211884cuda3std6ranges3__45__cpo4swapE - _ZN40_INTERNAL_b206d549_4_k_cu_750a6294_211884cuda3std3__45__cpo4cendE)
_ZN40_INTERNAL_b206d549_4_k_cu_750a6294_211884cuda3std3__45__cpo4cendE:
	.zero		1
	.type		_ZN40_INTERNAL_b206d549_4_k_cu_750a6294_211884cuda3std6ranges3__45__cpo4swapE,@object
	.size		_ZN40_INTERNAL_b206d549_4_k_cu_750a6294_211884cuda3std6ranges3__45__cpo4swapE,(.L_8 - _ZN40_INTERNAL_b206d549_4_k_cu_750a6294_211884cuda3std6ranges3__45__cpo4swapE)
_ZN40_INTERNAL_b206d549_4_k_cu_750a6294_211884cuda3std6ranges3__45__cpo4swapE:
	.zero		1
.L_8:


//--------------------- .nv.constant0._ZN7cutlass13device_kernelINS_4gemm6kernel13GemmUniversalIN4cute5tupleIJiiiiEEENS1_10collective13CollectiveMmaINS1_34MainloopSm90TmaGmmaWarpSpecializedILi4ENS5_IJNS4_1CILi1EEESB_SB_EEENS1_32KernelTmaWarpSpecializedPingpongEEENS5_IJNSA_ILi64EEENSA_ILi256EEESF_EEEfNS5_IJlSB_lEEEfSI_NS4_8TiledMMAINS4_8MMA_AtomIJNS4_4SM904GMMA30MMA_64x256x8_F32TF32TF32_SS_TNILNSM_7ScaleInE1ELSO_1EEEEEENS4_6LayoutISC_NS5_IJNSA_ILi0EEESS_SS_EEEEENS5_IJNS4_10UnderscoreESV_SV_EEEEENS4_13SM90_TMA_LOADENS4_14ComposedLayoutINS4_7SwizzleILi3ELi4ELi3EEENS4_18smem_ptr_flag_bitsILi32EEENSR_INS5_IJNSA_ILi8EEENSA_ILi32EEEEEENS5_IJS15_SB_EEEEEEEvNS4_8identityESY_S19_vS1A_EENS_8epilogue10collective6detail29Sm90TmaWarpSpecializedAdapterINS1D_15DefaultEpilogueIfSI_SI_NS1C_6thread17LinearCombinationIfLi1EffLNS1H_9ScaleType4KindE0ELNS_15FloatRoundStyleE2EfEENS1_15EpilogueDefaultEEEEEvvEEEEvNT_6ParamsE --------------------------
	.section	.nv.constant0._ZN7cutlass13device_kernelINS_4gemm6kernel13GemmUniversalIN4cute5tupleIJiiiiEEENS1_10collective13CollectiveMmaINS1_34MainloopSm90TmaGmmaWarpSpecializedILi4ENS5_IJNS4_1CILi1EEESB_SB_EEENS1_32KernelTmaWarpSpecializedPingpongEEENS5_IJNSA_ILi64EEENSA_ILi256EEESF_EEEfNS5_IJlSB_lEEEfSI_NS4_8TiledMMAINS4_8MMA_AtomIJNS4_4SM904GMMA30MMA_64x256x8_F32TF32TF32_SS_TNILNSM_7ScaleInE1ELSO_1EEEEEENS4_6LayoutISC_NS5_IJNSA_ILi0EEESS_SS_EEEEENS5_IJNS4_10UnderscoreESV_SV_EEEEENS4_13SM90_TMA_LOADENS4_14ComposedLayoutINS4_7SwizzleILi3ELi4ELi3EEENS4_18smem_ptr_flag_bitsILi32EEENSR_INS5_IJNSA_ILi8EEENSA_ILi32EEEEEENS5_IJS15_SB_EEEEEEEvNS4_8identityESY_S19_vS1A_EENS_8epilogue10collective6detail29Sm90TmaWarpSpecializedAdapterINS1D_15DefaultEpilogueIfSI_SI_NS1C_6thread17LinearCombinationIfLi1EffLNS1H_9ScaleType4KindE0ELNS_15FloatRoundStyleE2EfEENS1_15EpilogueDefaultEEEEEvvEEEEvNT_6ParamsE,"a",@progbits
	.sectionflags	@""
	.align	4
.nv.constant0._ZN7cutlass13device_kernelINS_4gemm6kernel13GemmUniversalIN4cute5tupleIJiiiiEEENS1_10collective13CollectiveMmaINS1_34MainloopSm90TmaGmmaWarpSpecializedILi4ENS5_IJNS4_1CILi1EEESB_SB_EEENS1_32KernelTmaWarpSpecializedPingpongEEENS5_IJNSA_ILi64EEENSA_ILi256EEESF_EEEfNS5_IJlSB_lEEEfSI_NS4_8TiledMMAINS4_8MMA_AtomIJNS4_4SM904GMMA30MMA_64x256x8_F32TF32TF32_SS_TNILNSM_7ScaleInE1ELSO_1EEEEEENS4_6LayoutISC_NS5_IJNSA_ILi0EEESS_SS_EEEEENS5_IJNS4_10UnderscoreESV_SV_EEEEENS4_13SM90_TMA_LOADENS4_14ComposedLayoutINS4_7SwizzleILi3ELi4ELi3EEENS4_18smem_ptr_flag_bitsILi32EEENSR_INS5_IJNSA_ILi8EEENSA_ILi32EEEEEENS5_IJS15_SB_EEEEEEEvNS4_8identityESY_S19_vS1A_EENS_8epilogue10collective6detail29Sm90TmaWarpSpecializedAdapterINS1D_15DefaultEpilogueIfSI_SI_NS1C_6thread17LinearCombinationIfLi1EffLNS1H_9ScaleType4KindE0ELNS_15FloatRoundStyleE2EfEENS1_15EpilogueDefaultEEEEEvvEEEEvNT_6ParamsE:
	.zero		1664


//--------------------- SYMBOLS --------------------------

	.type		.nv.reservedSmem.offset0,@object
	.size		.nv.reservedSmem.offset0,0x4
	.type		__assertfail,@function
